// auto-generated by cutlass_sweep.sparse_gemm — config: {"arch": "sm_90", "cluster_m": 1, "cluster_n": 2, "dtype": "e4m3", "tile_k": 128, "tile_m": 64, "tile_n": 64}
#include "cutlass/cutlass.h"
#include "cutlass/gemm/collective/collective_builder.hpp"
#include "cutlass/gemm/device/gemm_universal_adapter.h"
#include "cutlass/gemm/kernel/gemm_universal.hpp"
#include "cutlass/epilogue/collective/collective_builder.hpp"

using Elem = cutlass::float_e4m3_t;
using Acc  = float;
using TileShape    = cute::Shape<cute::_64, cute::_64, cute::_128>;
using ClusterShape = cute::Shape<cute::_1, cute::_2, cute::_1>;

using CollectiveEpilogue = typename cutlass::epilogue::collective::CollectiveBuilder<
    cutlass::arch::Sm90, cutlass::arch::OpClassSparseTensorOp,
    TileShape, ClusterShape,
    cutlass::epilogue::collective::EpilogueTileAuto,
    Acc, Acc,
    Acc, cutlass::layout::ColumnMajor, 128 / cutlass::sizeof_bits<Acc>::value,
    Acc, cutlass::layout::ColumnMajor, 128 / cutlass::sizeof_bits<Acc>::value,
    cutlass::epilogue::collective::EpilogueScheduleAuto
  >::CollectiveOp;

using CollectiveMainloop = typename cutlass::gemm::collective::CollectiveBuilder<
    cutlass::arch::Sm90, cutlass::arch::OpClassSparseTensorOp,
    Elem, cutlass::layout::RowMajor, 128 / cutlass::sizeof_bits<Elem>::value,
    Elem, cutlass::layout::ColumnMajor, 128 / cutlass::sizeof_bits<Elem>::value,
    Acc,
    TileShape, ClusterShape,
    cutlass::gemm::collective::StageCountAutoCarveout<static_cast<int>(sizeof(typename CollectiveEpilogue::SharedStorage))>,
    cutlass::gemm::collective::KernelScheduleAuto
  >::CollectiveOp;

using GemmKernel = cutlass::gemm::kernel::GemmUniversal<
    cute::Shape<int,int,int,int>,
    CollectiveMainloop,
    CollectiveEpilogue
>;
using Gemm = cutlass::gemm::device::GemmUniversalAdapter<GemmKernel>;

auto* _anchor = &cutlass::device_kernel<GemmKernel>;


// ===== COMPILED SASS (sm_90a) =====

	.target	sm_90a

	.elftype	@"ET_EXEC"


//--------------------- .note.nv.tkinfo           --------------------------
	.section	.note.nv.tkinfo,"",@"SHT_NOTE"
	.sectionflags	@"SHF_NOTE_NV_TKINFO"
	.tkinfo
        /*0018*/ 	.word	0x00000002
        /*0030*/ 	.string	""
        /*0030*/ 	.string	"ptxas"
        /*0030*/ 	.string	"Cuda compilation tools, release 13.0, V13.0.88"
        /*0030*/ 	.string	"Build cuda_13.0.r13.0/compiler.36424714_0"
        /*0030*/ 	.string	"-arch sm_90a -m 64 "



//--------------------- .note.nv.cuinfo           --------------------------
	.section	.note.nv.cuinfo,"",@"SHT_NOTE"
	.sectionflags	@"SHF_NOTE_NV_CUINFO"
        /*0018*/ 	.short	0x0002
        /*001a*/ 	.short	0x005a
        /*001c*/ 	.short	0x0082
	.zero		2


//--------------------- .nv.info                  --------------------------
	.section	.nv.info,"",@"SHT_CUDA_INFO"
	.align	4


	//----- nvinfo : EIATTR_REGCOUNT
	.align		4
        /*0000*/ 	.byte	0x04, 0x2f
        /*0002*/ 	.short	(.L_12 - .L_11)
	.align		4
.L_11:
        /*0004*/ 	.word	index@(_ZN7cutlass13device_kernelINS_4gemm6kernel13GemmUniversalIN4cute5tupleIJiiiiEEENS1_10collective13CollectiveMmaINS1_43MainloopSm90TmaGmmaWarpSpecializedSparseFP8ILi17ENS5_IJNS4_1CILi1EEENSA_ILi2EEESB_EEENS1_32KernelTmaWarpSpecializedPingpongEEENS5_IJNSA_ILi64EEESG_NSA_ILi128EEEEEENS_12float_e4m3_tENS5_IJNS4_6LayoutINS5_IJiNS5_IJSC_iEEEiEEENS5_IJlNS5_IJSB_SC_EEElEEEEENSK_INS5_IJNS5_IJSG_iEEENS5_IJSH_iEEEiEEENS5_IJNS5_IJSH_NSA_ILi8192EEEEEENS5_IJSB_lEEElEEEEEEEESJ_NS5_IJlSB_lEEENS4_8TiledMMAINS4_8MMA_AtomIJNS4_4SM904GMMA6SPARSE31GMMA_64x64x64_F32E4M3E4M3_SS_TNILNS13_7ScaleInE1ELS16_1ELNS13_9SparseSelE0EEEEEENSK_INS5_IJSB_SB_SB_EEENS5_IJNSA_ILi0EEES1B_S1B_EEEEENS5_IJNS4_10UnderscoreES1E_S1E_EEEEENS4_23SM90_TMA_LOAD_MULTICASTENS4_14ComposedLayoutINS4_7SwizzleILi2ELi4ELi3EEENS4_25smem_sparse_ptr_flag_bitsILi2ELi8EEENSK_INS5_IJNS5_IJSB_NSA_ILi8EEEEEENS5_IJSC_SG_EEEEEENS5_IJNS5_IJS1B_SH_EEESN_EEEEEEEvNS4_8identityENS4_13SM90_TMA_LOADENS1I_INS1J_ILi3ELi4ELi3EEENS4_18smem_ptr_flag_bitsILi8EEENSK_INS5_IJS1N_SH_EEENS5_IJSH_SB_EEEEEEEvS1V_EENS_8epilogue10collective6detail29Sm90TmaWarpSpecializedAdapterINS26_15DefaultEpilogueIfNS5_IJSB_llEEES2A_NS25_6thread17LinearCombinationIfLi1EffLNS2B_9ScaleType4KindE0ELNS_15FloatRoundStyleE2EfEENS1_15EpilogueDefaultEEEEEvvEEEEvNT_6ParamsE)
        /*0008*/ 	.word	0x000000a8


	//----- nvinfo : EIATTR_FRAME_SIZE
	.align		4
.L_12:
        /*000c*/ 	.byte	0x04, 0x11
        /*000e*/ 	.short	(.L_14 - .L_13)
	.align		4
.L_13:
        /*0010*/ 	.word	index@(_ZN7cutlass13device_kernelINS_4gemm6kernel13GemmUniversalIN4cute5tupleIJiiiiEEENS1_10collective13CollectiveMmaINS1_43MainloopSm90TmaGmmaWarpSpecializedSparseFP8ILi17ENS5_IJNS4_1CILi1EEENSA_ILi2EEESB_EEENS1_32KernelTmaWarpSpecializedPingpongEEENS5_IJNSA_ILi64EEESG_NSA_ILi128EEEEEENS_12float_e4m3_tENS5_IJNS4_6LayoutINS5_IJiNS5_IJSC_iEEEiEEENS5_IJlNS5_IJSB_SC_EEElEEEEENSK_INS5_IJNS5_IJSG_iEEENS5_IJSH_iEEEiEEENS5_IJNS5_IJSH_NSA_ILi8192EEEEEENS5_IJSB_lEEElEEEEEEEESJ_NS5_IJlSB_lEEENS4_8TiledMMAINS4_8MMA_AtomIJNS4_4SM904GMMA6SPARSE31GMMA_64x64x64_F32E4M3E4M3_SS_TNILNS13_7ScaleInE1ELS16_1ELNS13_9SparseSelE0EEEEEENSK_INS5_IJSB_SB_SB_EEENS5_IJNSA_ILi0EEES1B_S1B_EEEEENS5_IJNS4_10UnderscoreES1E_S1E_EEEEENS4_23SM90_TMA_LOAD_MULTICASTENS4_14ComposedLayoutINS4_7SwizzleILi2ELi4ELi3EEENS4_25smem_sparse_ptr_flag_bitsILi2ELi8EEENSK_INS5_IJNS5_IJSB_NSA_ILi8EEEEEENS5_IJSC_SG_EEEEEENS5_IJNS5_IJS1B_SH_EEESN_EEEEEEEvNS4_8identityENS4_13SM90_TMA_LOADENS1I_INS1J_ILi3ELi4ELi3EEENS4_18smem_ptr_flag_bitsILi8EEENSK_INS5_IJS1N_SH_EEENS5_IJSH_SB_EEEEEEEvS1V_EENS_8epilogue10collective6detail29Sm90TmaWarpSpecializedAdapterINS26_15DefaultEpilogueIfNS5_IJSB_llEEES2A_NS25_6thread17LinearCombinationIfLi1EffLNS2B_9ScaleType4KindE0ELNS_15FloatRoundStyleE2EfEENS1_15EpilogueDefaultEEEEEvvEEEEvNT_6ParamsE)
        /*0014*/ 	.word	0x00000000


	//----- nvinfo : EIATTR_MIN_STACK_SIZE
	.align		4
.L_14:
        /*0018*/ 	.byte	0x04, 0x12
        /*001a*/ 	.short	(.L_16 - .L_15)
	.align		4
.L_15:
        /*001c*/ 	.word	index@(_ZN7cutlass13device_kernelINS_4gemm6kernel13GemmUniversalIN4cute5tupleIJiiiiEEENS1_10collective13CollectiveMmaINS1_43MainloopSm90TmaGmmaWarpSpecializedSparseFP8ILi17ENS5_IJNS4_1CILi1EEENSA_ILi2EEESB_EEENS1_32KernelTmaWarpSpecializedPingpongEEENS5_IJNSA_ILi64EEESG_NSA_ILi128EEEEEENS_12float_e4m3_tENS5_IJNS4_6LayoutINS5_IJiNS5_IJSC_iEEEiEEENS5_IJlNS5_IJSB_SC_EEElEEEEENSK_INS5_IJNS5_IJSG_iEEENS5_IJSH_iEEEiEEENS5_IJNS5_IJSH_NSA_ILi8192EEEEEENS5_IJSB_lEEElEEEEEEEESJ_NS5_IJlSB_lEEENS4_8TiledMMAINS4_8MMA_AtomIJNS4_4SM904GMMA6SPARSE31GMMA_64x64x64_F32E4M3E4M3_SS_TNILNS13_7ScaleInE1ELS16_1ELNS13_9SparseSelE0EEEEEENSK_INS5_IJSB_SB_SB_EEENS5_IJNSA_ILi0EEES1B_S1B_EEEEENS5_IJNS4_10UnderscoreES1E_S1E_EEEEENS4_23SM90_TMA_LOAD_MULTICASTENS4_14ComposedLayoutINS4_7SwizzleILi2ELi4ELi3EEENS4_25smem_sparse_ptr_flag_bitsILi2ELi8EEENSK_INS5_IJNS5_IJSB_NSA_ILi8EEEEEENS5_IJSC_SG_EEEEEENS5_IJNS5_IJS1B_SH_EEESN_EEEEEEEvNS4_8identityENS4_13SM90_TMA_LOADENS1I_INS1J_ILi3ELi4ELi3EEENS4_18smem_ptr_flag_bitsILi8EEENSK_INS5_IJS1N_SH_EEENS5_IJSH_SB_EEEEEEEvS1V_EENS_8epilogue10collective6detail29Sm90TmaWarpSpecializedAdapterINS26_15DefaultEpilogueIfNS5_IJSB_llEEES2A_NS25_6thread17LinearCombinationIfLi1EffLNS2B_9ScaleType4KindE0ELNS_15FloatRoundStyleE2EfEENS1_15EpilogueDefaultEEEEEvvEEEEvNT_6ParamsE)
        /*0020*/ 	.word	0x00000000
.L_16:


//--------------------- .nv.compat                --------------------------
	.section	.nv.compat,"",@"SHT_CUDA_COMPAT_INFO"
	.align	4
        /*0000*/ 	.byte	0x02, 0x09, 0x01, 0x00, 0x02, 0x02, 0x04, 0x00, 0x02, 0x05, 0x05, 0x00, 0x03, 0x07, 0x01, 0x01
        /*0010*/ 	.byte	0x02, 0x03, 0x01, 0x00, 0x02, 0x06, 0x01, 0x00, 0x04, 0x0b, 0x08, 0x00, 0x00, 0x00, 0x00, 0x00
        /*0020*/ 	.byte	0x00, 0x00, 0x00, 0x00


//--------------------- .nv.info._ZN7cutlass13device_kernelINS_4gemm6kernel13GemmUniversalIN4cute5tupleIJiiiiEEENS1_10collective13CollectiveMmaINS1_43MainloopSm90TmaGmmaWarpSpecializedSparseFP8ILi17ENS5_IJNS4_1CILi1EEENSA_ILi2EEESB_EEENS1_32KernelTmaWarpSpecializedPingpongEEENS5_IJNSA_ILi64EEESG_NSA_ILi128EEEEEENS_12float_e4m3_tENS5_IJNS4_6LayoutINS5_IJiNS5_IJSC_iEEEiEEENS5_IJlNS5_IJSB_SC_EEElEEEEENSK_INS5_IJNS5_IJSG_iEEENS5_IJSH_iEEEiEEENS5_IJNS5_IJSH_NSA_ILi8192EEEEEENS5_IJSB_lEEElEEEEEEEESJ_NS5_IJlSB_lEEENS4_8TiledMMAINS4_8MMA_AtomIJNS4_4SM904GMMA6SPARSE31GMMA_64x64x64_F32E4M3E4M3_SS_TNILNS13_7ScaleInE1ELS16_1ELNS13_9SparseSelE0EEEEEENSK_INS5_IJSB_SB_SB_EEENS5_IJNSA_ILi0EEES1B_S1B_EEEEENS5_IJNS4_10UnderscoreES1E_S1E_EEEEENS4_23SM90_TMA_LOAD_MULTICASTENS4_14ComposedLayoutINS4_7SwizzleILi2ELi4ELi3EEENS4_25smem_sparse_ptr_flag_bitsILi2ELi8EEENSK_INS5_IJNS5_IJSB_NSA_ILi8EEEEEENS5_IJSC_SG_EEEEEENS5_IJNS5_IJS1B_SH_EEESN_EEEEEEEvNS4_8identityENS4_13SM90_TMA_LOADENS1I_INS1J_ILi3ELi4ELi3EEENS4_18smem_ptr_flag_bitsILi8EEENSK_INS5_IJS1N_SH_EEENS5_IJSH_SB_EEEEEEEvS1V_EENS_8epilogue10collective6detail29Sm90TmaWarpSpecializedAdapterINS26_15DefaultEpilogueIfNS5_IJSB_llEEES2A_NS25_6thread17LinearCombinationIfLi1EffLNS2B_9ScaleType4KindE0ELNS_15FloatRoundStyleE2EfEENS1_15EpilogueDefaultEEEEEvvEEEEvNT_6ParamsE --------------------------
	.section	.nv.info._ZN7cutlass13device_kernelINS_4gemm6kernel13GemmUniversalIN4cute5tupleIJiiiiEEENS1_10collective13CollectiveMmaINS1_43MainloopSm90TmaGmmaWarpSpecializedSparseFP8ILi17ENS5_IJNS4_1CILi1EEENSA_ILi2EEESB_EEENS1_32KernelTmaWarpSpecializedPingpongEEENS5_IJNSA_ILi64EEESG_NSA_ILi128EEEEEENS_12float_e4m3_tENS5_IJNS4_6LayoutINS5_IJiNS5_IJSC_iEEEiEEENS5_IJlNS5_IJSB_SC_EEElEEEEENSK_INS5_IJNS5_IJSG_iEEENS5_IJSH_iEEEiEEENS5_IJNS5_IJSH_NSA_ILi8192EEEEEENS5_IJSB_lEEElEEEEEEEESJ_NS5_IJlSB_lEEENS4_8TiledMMAINS4_8MMA_AtomIJNS4_4SM904GMMA6SPARSE31GMMA_64x64x64_F32E4M3E4M3_SS_TNILNS13_7ScaleInE1ELS16_1ELNS13_9SparseSelE0EEEEEENSK_INS5_IJSB_SB_SB_EEENS5_IJNSA_ILi0EEES1B_S1B_EEEEENS5_IJNS4_10UnderscoreES1E_S1E_EEEEENS4_23SM90_TMA_LOAD_MULTICASTENS4_14ComposedLayoutINS4_7SwizzleILi2ELi4ELi3EEENS4_25smem_sparse_ptr_flag_bitsILi2ELi8EEENSK_INS5_IJNS5_IJSB_NSA_ILi8EEEEEENS5_IJSC_SG_EEEEEENS5_IJNS5_IJS1B_SH_EEESN_EEEEEEEvNS4_8identityENS4_13SM90_TMA_LOADENS1I_INS1J_ILi3ELi4ELi3EEENS4_18smem_ptr_flag_bitsILi8EEENSK_INS5_IJS1N_SH_EEENS5_IJSH_SB_EEEEEEEvS1V_EENS_8epilogue10collective6detail29Sm90TmaWarpSpecializedAdapterINS26_15DefaultEpilogueIfNS5_IJSB_llEEES2A_NS25_6thread17LinearCombinationIfLi1EffLNS2B_9ScaleType4KindE0ELNS_15FloatRoundStyleE2EfEENS1_15EpilogueDefaultEEEEEvvEEEEvNT_6ParamsE,"",@"SHT_CUDA_INFO"
	.sectionflags	@""
	.align	4


	//----- nvinfo : EIATTR_CUDA_API_VERSION
	.align		4
        /*0000*/ 	.byte	0x04, 0x37
        /*0002*/ 	.short	(.L_18 - .L_17)
.L_17:
        /*0004*/ 	.word	0x00000082


	//----- nvinfo : EIATTR_KPARAM_INFO
	.align		4
.L_18:
        /*0008*/ 	.byte	0x04, 0x17
        /*000a*/ 	.short	(.L_20 - .L_19)
.L_19:
        /*000c*/ 	.word	0x00000000
        /*0010*/ 	.short	0x0000
        /*0012*/ 	.short	0x0070
        /*0014*/ 	.byte	0x00, 0xf0, 0x01, 0x14


	//----- nvinfo : EIATTR_SPARSE_MMA_MASK
	.align		4
.L_20:
        /*0018*/ 	.byte	0x03, 0x50
        /*001a*/ 	.short	0x0001


	//----- nvinfo : EIATTR_MAXREG_COUNT
	.align		4
        /*001c*/ 	.byte	0x03, 0x1b
        /*001e*/ 	.short	0x00a8


	//----- nvinfo : EIATTR_NUM_BARRIERS
	.align		4
        /*0020*/ 	.byte	0x02, 0x4c
        /*0022*/ 	.byte	0x01
	.zero		1


	//----- nvinfo : EIATTR_MERCURY_ISA_VERSION
	.align		4
        /*0024*/ 	.byte	0x03, 0x5f
        /*0026*/ 	.short	0x0101


	//----- nvinfo : EIATTR_INT_WARP_WIDE_INSTR_OFFSETS
	.align		4
        /*0028*/ 	.byte	0x04, 0x31
        /*002a*/ 	.short	(.L_22 - .L_21)


	//   ....[0]....
.L_21:
        /*002c*/ 	.word	0x000006b0


	//   ....[1]....
        /*0030*/ 	.word	0x000006f0


	//   ....[2]....
        /*0034*/ 	.word	0x00000840


	//   ....[3]....
        /*0038*/ 	.word	0x00000850


	//   ....[4]....
        /*003c*/ 	.word	0x00000870


	//   ....[5]....
        /*0040*/ 	.word	0x00000880


	//   ....[6]....
        /*0044*/ 	.word	0x00000910


	//   ....[7]....
        /*0048*/ 	.word	0x00000970


	//----- nvinfo : EIATTR_COOP_GROUP_MASK_REGIDS
	.align		4
.L_22:
        /*004c*/ 	.byte	0x04, 0x29
        /*004e*/ 	.short	(.L_24 - .L_23)


	//   ....[0]....
.L_23:
        /*0050*/ 	.word	0xffffffff


	//   ....[1]....
        /*0054*/ 	.word	0xffffffff


	//   ....[2]....
        /*0058*/ 	.word	0xffffffff


	//   ....[3]....
        /*005c*/ 	.word	0xffffffff


	//   ....[4]....
        /*0060*/ 	.word	0xffffffff


	//   ....[5]....
        /*0064*/ 	.word	0xffffffff


	//   ....[6]....
        /*0068*/ 	.word	0xffffffff


	//----- nvinfo : EIATTR_COOP_GROUP_INSTR_OFFSETS
	.align		4
.L_24:
        /*006c*/ 	.byte	0x04, 0x28
        /*006e*/ 	.short	(.L_26 - .L_25)


	//   ....[0]....
.L_25:
        /*0070*/ 	.word	0x00000060


	//   ....[1]....
        /*0074*/ 	.word	0x00000070


	//   ....[2]....
        /*0078*/ 	.word	0x00000160


	//   ....[3]....
        /*007c*/ 	.word	0x000004d0


	//   ....[4]....
        /*0080*/ 	.word	0x00000510


	//   ....[5]....
        /*0084*/ 	.word	0x00000590


	//   ....[6]....
        /*0088*/ 	.word	0x00000ad0


	//----- nvinfo : EIATTR_REG_RECONFIG
	.align		4
.L_26:
        /*008c*/ 	.byte	0x01, 0x54
	.zero		2


	//----- nvinfo : EIATTR_MBARRIER_INSTR_OFFSETS
	.align		4
        /*0090*/ 	.byte	0x04, 0x39
        /*0092*/ 	.short	(.L_28 - .L_27)


	//   ....[0]....
.L_27:
        /*0094*/ 	.word	0x00000290
        /*0098*/ 	.word	0x000000ff
        /*009c*/ 	.word	0x00000000
        /*00a0*/ 	.short	0x0100
        /*00a2*/ 	.byte	0x08
	.zero		1


	//   ....[1]....
        /*00a4*/ 	.word	0x000002a0
        /*00a8*/ 	.word	0x000000ff
        /*00ac*/ 	.word	0x00000088
        /*00b0*/ 	.short	0x0100
        /*00b2*/ 	.byte	0x08
	.zero		1


	//   ....[2]....
        /*00b4*/ 	.word	0x000002b0
        /*00b8*/ 	.word	0x000000ff
        /*00bc*/ 	.word	0x00000008
        /*00c0*/ 	.short	0x0100
        /*00c2*/ 	.byte	0x08
	.zero		1


	//   ....[3]....
        /*00c4*/ 	.word	0x000002c0
        /*00c8*/ 	.word	0x000000ff
        /*00cc*/ 	.word	0x00000090
        /*00d0*/ 	.short	0x0100
        /*00d2*/ 	.byte	0x08
	.zero		1


	//   ....[4]....
        /*00d4*/ 	.word	0x000002d0
        /*00d8*/ 	.word	0x000000ff
        /*00dc*/ 	.word	0x00000010
        /*00e0*/ 	.short	0x0100
        /*00e2*/ 	.byte	0x08
	.zero		1


	//   ....[5]....
        /*00e4*/ 	.word	0x000002e0
        /*00e8*/ 	.word	0x000000ff
        /*00ec*/ 	.word	0x00000098
        /*00f0*/ 	.short	0x0100
        /*00f2*/ 	.byte	0x08
	.zero		1


	//   ....[6]....
        /*00f4*/ 	.word	0x000002f0
        /*00f8*/ 	.word	0x000000ff
        /*00fc*/ 	.word	0x00000018
        /*0100*/ 	.short	0x0100
        /*0102*/ 	.byte	0x08
	.zero		1


	//   ....[7]....
        /*0104*/ 	.word	0x00000300
        /*0108*/ 	.word	0x000000ff
        /*010c*/ 	.word	0x000000a0
        /*0110*/ 	.short	0x0100
        /*0112*/ 	.byte	0x08
	.zero		1


	//   ....[8]....
        /*0114*/ 	.word	0x00000310
        /*0118*/ 	.word	0x000000ff
        /*011c*/ 	.word	0x00000020
        /*0120*/ 	.short	0x0100
        /*0122*/ 	.byte	0x08
	.zero		1


	//   ....[9]....
        /*0124*/ 	.word	0x00000320
        /*0128*/ 	.word	0x000000ff
        /*012c*/ 	.word	0x000000a8
        /*0130*/ 	.short	0x0100
        /*0132*/ 	.byte	0x08
	.zero		1


	//   ....[10]....
        /*0134*/ 	.word	0x00000330
        /*0138*/ 	.word	0x000000ff
        /*013c*/ 	.word	0x00000028
        /*0140*/ 	.short	0x0100
        /*0142*/ 	.byte	0x08
	.zero		1


	//   ....[11]....
        /*0144*/ 	.word	0x00000340
        /*0148*/ 	.word	0x000000ff
        /*014c*/ 	.word	0x000000b0
        /*0150*/ 	.short	0x0100
        /*0152*/ 	.byte	0x08
	.zero		1


	//   ....[12]....
        /*0154*/ 	.word	0x00000350
        /*0158*/ 	.word	0x000000ff
        /*015c*/ 	.word	0x00000030
        /*0160*/ 	.short	0x0100
        /*0162*/ 	.byte	0x08
	.zero		1


	//   ....[13]....
        /*0164*/ 	.word	0x00000360
        /*0168*/ 	.word	0x000000ff
        /*016c*/ 	.word	0x000000b8
        /*0170*/ 	.short	0x0100
        /*0172*/ 	.byte	0x08
	.zero		1


	//   ....[14]....
        /*0174*/ 	.word	0x00000370
        /*0178*/ 	.word	0x000000ff
        /*017c*/ 	.word	0x00000038
        /*0180*/ 	.short	0x0100
        /*0182*/ 	.byte	0x08
	.zero		1


	//   ....[15]....
        /*0184*/ 	.word	0x00000380
        /*0188*/ 	.word	0x000000ff
        /*018c*/ 	.word	0x000000c0
        /*0190*/ 	.short	0x0100
        /*0192*/ 	.byte	0x08
	.zero		1


	//   ....[16]....
        /*0194*/ 	.word	0x00000390
        /*0198*/ 	.word	0x000000ff
        /*019c*/ 	.word	0x00000040
        /*01a0*/ 	.short	0x0100
        /*01a2*/ 	.byte	0x08
	.zero		1


	//   ....[17]....
        /*01a4*/ 	.word	0x000003a0
        /*01a8*/ 	.word	0x000000ff
        /*01ac*/ 	.word	0x000000c8
        /*01b0*/ 	.short	0x0100
        /*01b2*/ 	.byte	0x08
	.zero		1


	//   ....[18]....
        /*01b4*/ 	.word	0x000003b0
        /*01b8*/ 	.word	0x000000ff
        /*01bc*/ 	.word	0x00000048
        /*01c0*/ 	.short	0x0100
        /*01c2*/ 	.byte	0x08
	.zero		1


	//   ....[19]....
        /*01c4*/ 	.word	0x000003c0
        /*01c8*/ 	.word	0x000000ff
        /*01cc*/ 	.word	0x000000d0
        /*01d0*/ 	.short	0x0100
        /*01d2*/ 	.byte	0x08
	.zero		1


	//   ....[20]....
        /*01d4*/ 	.word	0x000003d0
        /*01d8*/ 	.word	0x000000ff
        /*01dc*/ 	.word	0x00000050
        /*01e0*/ 	.short	0x0100
        /*01e2*/ 	.byte	0x08
	.zero		1


	//   ....[21]....
        /*01e4*/ 	.word	0x000003e0
        /*01e8*/ 	.word	0x000000ff
        /*01ec*/ 	.word	0x000000d8
        /*01f0*/ 	.short	0x0100
        /*01f2*/ 	.byte	0x08
	.zero		1


	//   ....[22]....
        /*01f4*/ 	.word	0x000003f0
        /*01f8*/ 	.word	0x000000ff
        /*01fc*/ 	.word	0x00000058
        /*0200*/ 	.short	0x0100
        /*0202*/ 	.byte	0x08
	.zero		1


	//   ....[23]....
        /*0204*/ 	.word	0x00000400
        /*0208*/ 	.word	0x000000ff
        /*020c*/ 	.word	0x000000e0
        /*0210*/ 	.short	0x0100
        /*0212*/ 	.byte	0x08
	.zero		1


	//   ....[24]....
        /*0214*/ 	.word	0x00000410
        /*0218*/ 	.word	0x000000ff
        /*021c*/ 	.word	0x00000060
        /*0220*/ 	.short	0x0100
        /*0222*/ 	.byte	0x08
	.zero		1


	//   ....[25]....
        /*0224*/ 	.word	0x00000420
        /*0228*/ 	.word	0x000000ff
        /*022c*/ 	.word	0x000000e8
        /*0230*/ 	.short	0x0100
        /*0232*/ 	.byte	0x08
	.zero		1


	//   ....[26]....
        /*0234*/ 	.word	0x00000430
        /*0238*/ 	.word	0x000000ff
        /*023c*/ 	.word	0x00000068
        /*0240*/ 	.short	0x0100
        /*0242*/ 	.byte	0x08
	.zero		1


	//   ....[27]....
        /*0244*/ 	.word	0x00000440
        /*0248*/ 	.word	0x000000ff
        /*024c*/ 	.word	0x000000f0
        /*0250*/ 	.short	0x0100
        /*0252*/ 	.byte	0x08
	.zero		1


	//   ....[28]....
        /*0254*/ 	.word	0x00000450
        /*0258*/ 	.word	0x000000ff
        /*025c*/ 	.word	0x00000070
        /*0260*/ 	.short	0x0100
        /*0262*/ 	.byte	0x08
	.zero		1


	//   ....[29]....
        /*0264*/ 	.word	0x00000460
        /*0268*/ 	.word	0x000000ff
        /*026c*/ 	.word	0x000000f8
        /*0270*/ 	.short	0x0100
        /*0272*/ 	.byte	0x08
	.zero		1


	//   ....[30]....
        /*0274*/ 	.word	0x00000470
        /*0278*/ 	.word	0x000000ff
        /*027c*/ 	.word	0x00000078
        /*0280*/ 	.short	0x0100
        /*0282*/ 	.byte	0x08
	.zero		1


	//   ....[31]....
        /*0284*/ 	.word	0x00000480
        /*0288*/ 	.word	0x000000ff
        /*028c*/ 	.word	0x00000100
        /*0290*/ 	.short	0x0100
        /*0292*/ 	.byte	0x08
	.zero		1


	//   ....[32]....
        /*0294*/ 	.word	0x00000490
        /*0298*/ 	.word	0x000000ff
        /*029c*/ 	.word	0x00000080
        /*02a0*/ 	.short	0x0100
        /*02a2*/ 	.byte	0x08
	.zero		1


	//   ....[33]....
        /*02a4*/ 	.word	0x000004a0
        /*02a8*/ 	.word	0x000000ff
        /*02ac*/ 	.word	0x00000108
        /*02b0*/ 	.short	0x0100
        /*02b2*/ 	.byte	0x08
	.zero		1


	//   ....[34]....
        /*02b4*/ 	.word	0x000009a0
        /*02b8*/ 	.word	0x000000ff
        /*02bc*/ 	.word	0x00000140
        /*02c0*/ 	.short	0x0100
        /*02c2*/ 	.byte	0x08
	.zero		1


	//   ....[35]....
        /*02c4*/ 	.word	0x00000a30
        /*02c8*/ 	.word	0x000000ff
        /*02cc*/ 	.word	0x00000148
        /*02d0*/ 	.short	0x0100
        /*02d2*/ 	.byte	0x08
	.zero		1


	//   ....[36]....
        /*02d4*/ 	.word	0x00000a50
        /*02d8*/ 	.word	0x000000ff
        /*02dc*/ 	.word	0x00000120
        /*02e0*/ 	.short	0x0100
        /*02e2*/ 	.byte	0x09
	.zero		1


	//   ....[37]....
        /*02e4*/ 	.word	0x00000a60
        /*02e8*/ 	.word	0x000000ff
        /*02ec*/ 	.word	0x00000128
        /*02f0*/ 	.short	0x0100
        /*02f2*/ 	.byte	0x09
	.zero		1


	//   ....[38]....
        /*02f4*/ 	.word	0x00000a70
        /*02f8*/ 	.word	0x000000ff
        /*02fc*/ 	.word	0x00000130
        /*0300*/ 	.short	0x0100
        /*0302*/ 	.byte	0x09
	.zero		1


	//   ....[39]....
        /*0304*/ 	.word	0x00000a80
        /*0308*/ 	.word	0x000000ff
        /*030c*/ 	.word	0x00000138
        /*0310*/ 	.short	0x0100
        /*0312*/ 	.byte	0x09
	.zero		1


	//   ....[40]....
        /*0314*/ 	.word	0x00001900
        /*0318*/ 	.word	0x000000ff
        /*031c*/ 	.word	0xfffffff8
        /*0320*/ 	.short	0x010a
        /*0322*/ 	.byte	0x0d
	.zero		1


	//   ....[41]....
        /*0324*/ 	.word	0x00001cf0
        /*0328*/ 	.word	0x000000ff
        /*032c*/ 	.word	0x00000000
        /*0330*/ 	.short	0x010a
        /*0332*/ 	.byte	0x08
	.zero		1


	//   ....[42]....
        /*0334*/ 	.word	0x00001d50
        /*0338*/ 	.word	0x000000ff
        /*033c*/ 	.word	0x00000000
        /*0340*/ 	.short	0x010a
        /*0342*/ 	.byte	0x08
	.zero		1


	//   ....[43]....
        /*0344*/ 	.word	0x00002150
        /*0348*/ 	.word	0x00000043
        /*034c*/ 	.word	0x00000000
        /*0350*/ 	.short	0x0101
        /*0352*/ 	.byte	0x3f
	.zero		1


	//   ....[44]....
        /*0354*/ 	.word	0x000024e0
        /*0358*/ 	.word	0x00000017
        /*035c*/ 	.word	0x00000000
        /*0360*/ 	.short	0x0101
        /*0362*/ 	.byte	0x16
	.zero		1


	//   ....[45]....
        /*0364*/ 	.word	0x00002540
        /*0368*/ 	.word	0x000000ff
        /*036c*/ 	.word	0x00000008
        /*0370*/ 	.short	0x010a
        /*0372*/ 	.byte	0x0d
	.zero		1


	//   ....[46]....
        /*0374*/ 	.word	0x00004d70
        /*0378*/ 	.word	0x00000004
        /*037c*/ 	.word	0x00000000
        /*0380*/ 	.short	0x0101
        /*0382*/ 	.byte	0x16
	.zero		1


	//   ....[47]....
        /*0384*/ 	.word	0x00005720
        /*0388*/ 	.word	0x00000015
        /*038c*/ 	.word	0x00000088
        /*0390*/ 	.short	0x010a
        /*0392*/ 	.byte	0x3f
	.zero		1


	//   ....[48]....
        /*0394*/ 	.word	0x00005b70
        /*0398*/ 	.word	0x0000000a
        /*039c*/ 	.word	0x00000148
        /*03a0*/ 	.short	0x0101
        /*03a2*/ 	.byte	0x3f
	.zero		1


	//   ....[49]....
        /*03a4*/ 	.word	0x000062d0
        /*03a8*/ 	.word	0x00000005
        /*03ac*/ 	.word	0x00000000
        /*03b0*/ 	.short	0x010a
        /*03b2*/ 	.byte	0x3f
	.zero		1


	//   ....[50]....
        /*03b4*/ 	.word	0x00006350
        /*03b8*/ 	.word	0x00000007
        /*03bc*/ 	.word	0x00000000
        /*03c0*/ 	.short	0x010a
        /*03c2*/ 	.byte	0x3f
	.zero		1


	//   ....[51]....
        /*03c4*/ 	.word	0x000063e0
        /*03c8*/ 	.word	0x00000006
        /*03cc*/ 	.word	0x00000000
        /*03d0*/ 	.short	0x010a
        /*03d2*/ 	.byte	0x3f
	.zero		1


	//   ....[52]....
        /*03d4*/ 	.word	0x00006470
        /*03d8*/ 	.word	0x00000009
        /*03dc*/ 	.word	0x00000000
        /*03e0*/ 	.short	0x010a
        /*03e2*/ 	.byte	0x3f
	.zero		1


	//   ....[53]....
        /*03e4*/ 	.word	0x00006500
        /*03e8*/ 	.word	0x00000006
        /*03ec*/ 	.word	0x00000000
        /*03f0*/ 	.short	0x010a
        /*03f2*/ 	.byte	0x3f
	.zero		1


	//   ....[54]....
        /*03f4*/ 	.word	0x00006590
        /*03f8*/ 	.word	0x00000009
        /*03fc*/ 	.word	0x00000000
        /*0400*/ 	.short	0x010a
        /*0402*/ 	.byte	0x3f
	.zero		1


	//   ....[55]....
        /*0404*/ 	.word	0x00006620
        /*0408*/ 	.word	0x00000006
        /*040c*/ 	.word	0x00000000
        /*0410*/ 	.short	0x010a
        /*0412*/ 	.byte	0x3f
	.zero		1


	//   ....[56]....
        /*0414*/ 	.word	0x000066b0
        /*0418*/ 	.word	0x00000009
        /*041c*/ 	.word	0x00000000
        /*0420*/ 	.short	0x010a
        /*0422*/ 	.byte	0x3f
	.zero		1


	//   ....[57]....
        /*0424*/ 	.word	0x00006740
        /*0428*/ 	.word	0x00000006
        /*042c*/ 	.word	0x00000000
        /*0430*/ 	.short	0x010a
        /*0432*/ 	.byte	0x3f
	.zero		1


	//   ....[58]....
        /*0434*/ 	.word	0x000067d0
        /*0438*/ 	.word	0x00000009
        /*043c*/ 	.word	0x00000000
        /*0440*/ 	.short	0x010a
        /*0442*/ 	.byte	0x3f
	.zero		1


	//   ....[59]....
        /*0444*/ 	.word	0x00006860
        /*0448*/ 	.word	0x00000006
        /*044c*/ 	.word	0x00000000
        /*0450*/ 	.short	0x010a
        /*0452*/ 	.byte	0x3f
	.zero		1


	//   ....[60]....
        /*0454*/ 	.word	0x000068f0
        /*0458*/ 	.word	0x00000009
        /*045c*/ 	.word	0x00000000
        /*0460*/ 	.short	0x010a
        /*0462*/ 	.byte	0x3f
	.zero		1


	//   ....[61]....
        /*0464*/ 	.word	0x00006980
        /*0468*/ 	.word	0x00000006
        /*046c*/ 	.word	0x00000000
        /*0470*/ 	.short	0x010a
        /*0472*/ 	.byte	0x3f
	.zero		1


	//   ....[62]....
        /*0474*/ 	.word	0x00006a10
        /*0478*/ 	.word	0x00000009
        /*047c*/ 	.word	0x00000000
        /*0480*/ 	.short	0x010a
        /*0482*/ 	.byte	0x3f
	.zero		1


	//   ....[63]....
        /*0484*/ 	.word	0x00006aa0
        /*0488*/ 	.word	0x00000008
        /*048c*/ 	.word	0x00000000
        /*0490*/ 	.short	0x010a
        /*0492*/ 	.byte	0x3f
	.zero		1


	//   ....[64]....
        /*0494*/ 	.word	0x00006b30
        /*0498*/ 	.word	0x0000000b
        /*049c*/ 	.word	0x00000000
        /*04a0*/ 	.short	0x010a
        /*04a2*/ 	.byte	0x3f
	.zero		1


	//   ....[65]....
        /*04a4*/ 	.word	0x00006bc0
        /*04a8*/ 	.word	0x00000003
        /*04ac*/ 	.word	0x00000000
        /*04b0*/ 	.short	0x010a
        /*04b2*/ 	.byte	0x3f
	.zero		1


	//   ....[66]....
        /*04b4*/ 	.word	0x00006c30
        /*04b8*/ 	.word	0x00000016
        /*04bc*/ 	.word	0xfffffff8
        /*04c0*/ 	.short	0x010a
        /*04c2*/ 	.byte	0x3f
	.zero		1


	//   ....[67]....
        /*04c4*/ 	.word	0x00006c90
        /*04c8*/ 	.word	0x0000006c
        /*04cc*/ 	.word	0x00000000
        /*04d0*/ 	.short	0x010a
        /*04d2*/ 	.byte	0x3f
	.zero		1


	//   ....[68]....
        /*04d4*/ 	.word	0x00006cf0
        /*04d8*/ 	.word	0x00000018
        /*04dc*/ 	.word	0x00000008
        /*04e0*/ 	.short	0x010a
        /*04e2*/ 	.byte	0x3f
	.zero		1


	//   ....[69]....
        /*04e4*/ 	.word	0x00006dc0
        /*04e8*/ 	.word	0x00000015
        /*04ec*/ 	.word	0x00000088
        /*04f0*/ 	.short	0x010a
        /*04f2*/ 	.byte	0x3f
	.zero		1


	//   ....[70]....
        /*04f4*/ 	.word	0x00006ea0
        /*04f8*/ 	.word	0x00000005
        /*04fc*/ 	.word	0x00000000
        /*0500*/ 	.short	0x010a
        /*0502*/ 	.byte	0x3f
	.zero		1


	//   ....[71]....
        /*0504*/ 	.word	0x00006ef0
        /*0508*/ 	.word	0x00000007
        /*050c*/ 	.word	0x00000000
        /*0510*/ 	.short	0x010a
        /*0512*/ 	.byte	0x3f
	.zero		1


	//   ....[72]....
        /*0514*/ 	.word	0x00006f40
        /*0518*/ 	.word	0x00000006
        /*051c*/ 	.word	0x00000000
        /*0520*/ 	.short	0x010a
        /*0522*/ 	.byte	0x3f
	.zero		1


	//   ....[73]....
        /*0524*/ 	.word	0x00006f90
        /*0528*/ 	.word	0x00000009
        /*052c*/ 	.word	0x00000000
        /*0530*/ 	.short	0x010a
        /*0532*/ 	.byte	0x3f
	.zero		1


	//   ....[74]....
        /*0534*/ 	.word	0x00006fe0
        /*0538*/ 	.word	0x00000006
        /*053c*/ 	.word	0x00000000
        /*0540*/ 	.short	0x010a
        /*0542*/ 	.byte	0x3f
	.zero		1


	//   ....[75]....
        /*0544*/ 	.word	0x00007030
        /*0548*/ 	.word	0x00000009
        /*054c*/ 	.word	0x00000000
        /*0550*/ 	.short	0x010a
        /*0552*/ 	.byte	0x3f
	.zero		1


	//   ....[76]....
        /*0554*/ 	.word	0x00007080
        /*0558*/ 	.word	0x00000006
        /*055c*/ 	.word	0x00000000
        /*0560*/ 	.short	0x010a
        /*0562*/ 	.byte	0x3f
	.zero		1


	//   ....[77]....
        /*0564*/ 	.word	0x000070d0
        /*0568*/ 	.word	0x00000009
        /*056c*/ 	.word	0x00000000
        /*0570*/ 	.short	0x010a
        /*0572*/ 	.byte	0x3f
	.zero		1


	//   ....[78]....
        /*0574*/ 	.word	0x00007120
        /*0578*/ 	.word	0x00000006
        /*057c*/ 	.word	0x00000000
        /*0580*/ 	.short	0x010a
        /*0582*/ 	.byte	0x3f
	.zero		1


	//   ....[79]....
        /*0584*/ 	.word	0x00007170
        /*0588*/ 	.word	0x00000009
        /*058c*/ 	.word	0x00000000
        /*0590*/ 	.short	0x010a
        /*0592*/ 	.byte	0x3f
	.zero		1


	//   ....[80]....
        /*0594*/ 	.word	0x000071c0
        /*0598*/ 	.word	0x00000006
        /*059c*/ 	.word	0x00000000
        /*05a0*/ 	.short	0x010a
        /*05a2*/ 	.byte	0x3f
	.zero		1


	//   ....[81]....
        /*05a4*/ 	.word	0x00007210
        /*05a8*/ 	.word	0x00000009
        /*05ac*/ 	.word	0x00000000
        /*05b0*/ 	.short	0x010a
        /*05b2*/ 	.byte	0x3f
	.zero		1


	//   ....[82]....
        /*05b4*/ 	.word	0x00007260
        /*05b8*/ 	.word	0x00000006
        /*05bc*/ 	.word	0x00000000
        /*05c0*/ 	.short	0x010a
        /*05c2*/ 	.byte	0x3f
	.zero		1


	//   ....[83]....
        /*05c4*/ 	.word	0x000072b0
        /*05c8*/ 	.word	0x00000009
        /*05cc*/ 	.word	0x00000000
        /*05d0*/ 	.short	0x010a
        /*05d2*/ 	.byte	0x3f
	.zero		1


	//   ....[84]....
        /*05d4*/ 	.word	0x00007300
        /*05d8*/ 	.word	0x00000008
        /*05dc*/ 	.word	0x00000000
        /*05e0*/ 	.short	0x010a
        /*05e2*/ 	.byte	0x3f
	.zero		1


	//   ....[85]....
        /*05e4*/ 	.word	0x00007350
        /*05e8*/ 	.word	0x0000000b
        /*05ec*/ 	.word	0x00000000
        /*05f0*/ 	.short	0x010a
        /*05f2*/ 	.byte	0x3f
	.zero		1


	//----- nvinfo : EIATTR_NUM_MBARRIERS
	.align		4
.L_28:
        /*05f4*/ 	.byte	0x03, 0x38
        /*05f6*/ 	.short	0x0028


	//----- nvinfo : EIATTR_EXIT_INSTR_OFFSETS
	.align		4
        /*05f8*/ 	.byte	0x04, 0x1c
        /*05fa*/ 	.short	(.L_30 - .L_29)


	//   ....[0]....
.L_29:
        /*05fc*/ 	.word	0x00001520


	//   ....[1]....
        /*0600*/ 	.word	0x00001580


	//   ....[2]....
        /*0604*/ 	.word	0x00005390


	//   ....[3]....
        /*0608*/ 	.word	0x000053c0


	//   ....[4]....
        /*060c*/ 	.word	0x00006c10


	//----- nvinfo : EIATTR_MAX_THREADS
	.align		4
.L_30:
        /*0610*/ 	.byte	0x04, 0x05
        /*0612*/ 	.short	(.L_32 - .L_31)
.L_31:
        /*0614*/ 	.word	0x00000180
        /*0618*/ 	.word	0x00000001
        /*061c*/ 	.word	0x00000001


	//----- nvinfo : EIATTR_CRS_STACK_SIZE
	.align		4
.L_32:
        /*0620*/ 	.byte	0x04, 0x1e
        /*0622*/ 	.short	(.L_34 - .L_33)
.L_33:
        /*0624*/ 	.word	0x00000000


	//----- nvinfo : EIATTR_CBANK_PARAM_SIZE
	.align		4
.L_34:
        /*0628*/ 	.byte	0x03, 0x19
        /*062a*/ 	.short	0x0570


	//----- nvinfo : EIATTR_PARAM_CBANK
	.align		4
        /*062c*/ 	.byte	0x04, 0x0a
        /*062e*/ 	.short	(.L_36 - .L_35)
	.align		4
.L_35:
        /*0630*/ 	.word	index@(.nv.constant0._ZN7cutlass13device_kernelINS_4gemm6kernel13GemmUniversalIN4cute5tupleIJiiiiEEENS1_10collective13CollectiveMmaINS1_43MainloopSm90TmaGmmaWarpSpecializedSparseFP8ILi17ENS5_IJNS4_1CILi1EEENSA_ILi2EEESB_EEENS1_32KernelTmaWarpSpecializedPingpongEEENS5_IJNSA_ILi64EEESG_NSA_ILi128EEEEEENS_12float_e4m3_tENS5_IJNS4_6LayoutINS5_IJiNS5_IJSC_iEEEiEEENS5_IJlNS5_IJSB_SC_EEElEEEEENSK_INS5_IJNS5_IJSG_iEEENS5_IJSH_iEEEiEEENS5_IJNS5_IJSH_NSA_ILi8192EEEEEENS5_IJSB_lEEElEEEEEEEESJ_NS5_IJlSB_lEEENS4_8TiledMMAINS4_8MMA_AtomIJNS4_4SM904GMMA6SPARSE31GMMA_64x64x64_F32E4M3E4M3_SS_TNILNS13_7ScaleInE1ELS16_1ELNS13_9SparseSelE0EEEEEENSK_INS5_IJSB_SB_SB_EEENS5_IJNSA_ILi0EEES1B_S1B_EEEEENS5_IJNS4_10UnderscoreES1E_S1E_EEEEENS4_23SM90_TMA_LOAD_MULTICASTENS4_14ComposedLayoutINS4_7SwizzleILi2ELi4ELi3EEENS4_25smem_sparse_ptr_flag_bitsILi2ELi8EEENSK_INS5_IJNS5_IJSB_NSA_ILi8EEEEEENS5_IJSC_SG_EEEEEENS5_IJNS5_IJS1B_SH_EEESN_EEEEEEEvNS4_8identityENS4_13SM90_TMA_LOADENS1I_INS1J_ILi3ELi4ELi3EEENS4_18smem_ptr_flag_bitsILi8EEENSK_INS5_IJS1N_SH_EEENS5_IJSH_SB_EEEEEEEvS1V_EENS_8epilogue10collective6detail29Sm90TmaWarpSpecializedAdapterINS26_15DefaultEpilogueIfNS5_IJSB_llEEES2A_NS25_6thread17LinearCombinationIfLi1EffLNS2B_9ScaleType4KindE0ELNS_15FloatRoundStyleE2EfEENS1_15EpilogueDefaultEEEEEvvEEEEvNT_6ParamsE)
        /*0634*/ 	.short	0x0210
        /*0636*/ 	.short	0x0570


	//----- nvinfo : EIATTR_SW_WAR
	.align		4
.L_36:
        /*0638*/ 	.byte	0x04, 0x36
        /*063a*/ 	.short	(.L_38 - .L_37)
.L_37:
        /*063c*/ 	.word	0x00000008
.L_38:


//--------------------- .nv.callgraph             --------------------------
	.section	.nv.callgraph,"",@"SHT_CUDA_CALLGRAPH"
	.align	4
	.sectionentsize	8
	.align		4
        /*0000*/ 	.word	0x00000000
	.align		4
        /*0004*/ 	.word	0xffffffff
	.align		4
        /*0008*/ 	.word	0x00000000
	.align		4
        /*000c*/ 	.word	0xfffffffe
	.align		4
        /*0010*/ 	.word	0x00000000
	.align		4
        /*0014*/ 	.word	0xfffffffd
	.align		4
        /*0018*/ 	.word	0x00000000
	.align		4
        /*001c*/ 	.word	0xfffffffc


//--------------------- .nv.constant4             --------------------------
	.section	.nv.constant4,"a",@progbits
	.align	8
	.align		8
.nv.constant4:
        /*0000*/ 	.dword	_ZN39_INTERNAL_4c8293e2_4_k_cu_94b632b7_27834cuda3std3__45__cpo5beginE
	.align		8
        /*0008*/ 	.dword	_ZN39_INTERNAL_4c8293e2_4_k_cu_94b632b7_27834cuda3std3__45__cpo3endE
	.align		8
        /*0010*/ 	.dword	_ZN39_INTERNAL_4c8293e2_4_k_cu_94b632b7_27834cuda3std3__45__cpo6cbeginE
	.align		8
        /*0018*/ 	.dword	_ZN39_INTERNAL_4c8293e2_4_k_cu_94b632b7_27834cuda3std3__45__cpo4cendE
	.align		8
        /*0020*/ 	.dword	_ZN39_INTERNAL_4c8293e2_4_k_cu_94b632b7_27834cuda3std3__441_GLOBAL__N__4c8293e2_4_k_cu_94b632b7_27836ignoreE
	.align		8
        /*0028*/ 	.dword	_ZN39_INTERNAL_4c8293e2_4_k_cu_94b632b7_27834cuda3std3__419piecewise_constructE
	.align		8
        /*0030*/ 	.dword	_ZN39_INTERNAL_4c8293e2_4_k_cu_94b632b7_27834cuda3std3__48in_placeE
	.align		8
        /*0038*/ 	.dword	_ZN39_INTERNAL_4c8293e2_4_k_cu_94b632b7_27834cuda3std6ranges3__45__cpo4swapE
	.align		8
        /*0040*/ 	.dword	_ZN39_INTERNAL_4c8293e2_4_k_cu_94b632b7_27834cuda3std6ranges3__45__cpo9iter_moveE
	.align		8
        /*0048*/ 	.dword	_ZN39_INTERNAL_4c8293e2_4_k_cu_94b632b7_27834cute7productE
	.align		8
        /*0050*/ 	.dword	_ZN39_INTERNAL_4c8293e2_4_k_cu_94b632b7_27834cute1_E


//--------------------- .text._ZN7cutlass13device_kernelINS_4gemm6kernel13GemmUniversalIN4cute5tupleIJiiiiEEENS1_10collective13CollectiveMmaINS1_43MainloopSm90TmaGmmaWarpSpecializedSparseFP8ILi17ENS5_IJNS4_1CILi1EEENSA_ILi2EEESB_EEENS1_32KernelTmaWarpSpecializedPingpongEEENS5_IJNSA_ILi64EEESG_NSA_ILi128EEEEEENS_12float_e4m3_tENS5_IJNS4_6LayoutINS5_IJiNS5_IJSC_iEEEiEEENS5_IJlNS5_IJSB_SC_EEElEEEEENSK_INS5_IJNS5_IJSG_iEEENS5_IJSH_iEEEiEEENS5_IJNS5_IJSH_NSA_ILi8192EEEEEENS5_IJSB_lEEElEEEEEEEESJ_NS5_IJlSB_lEEENS4_8TiledMMAINS4_8MMA_AtomIJNS4_4SM904GMMA6SPARSE31GMMA_64x64x64_F32E4M3E4M3_SS_TNILNS13_7ScaleInE1ELS16_1ELNS13_9SparseSelE0EEEEEENSK_INS5_IJSB_SB_SB_EEENS5_IJNSA_ILi0EEES1B_S1B_EEEEENS5_IJNS4_10UnderscoreES1E_S1E_EEEEENS4_23SM90_TMA_LOAD_MULTICASTENS4_14ComposedLayoutINS4_7SwizzleILi2ELi4ELi3EEENS4_25smem_sparse_ptr_flag_bitsILi2ELi8EEENSK_INS5_IJNS5_IJSB_NSA_ILi8EEEEEENS5_IJSC_SG_EEEEEENS5_IJNS5_IJS1B_SH_EEESN_EEEEEEEvNS4_8identityENS4_13SM90_TMA_LOADENS1I_INS1J_ILi3ELi4ELi3EEENS4_18smem_ptr_flag_bitsILi8EEENSK_INS5_IJS1N_SH_EEENS5_IJSH_SB_EEEEEEEvS1V_EENS_8epilogue10collective6detail29Sm90TmaWarpSpecializedAdapterINS26_15DefaultEpilogueIfNS5_IJSB_llEEES2A_NS25_6thread17LinearCombinationIfLi1EffLNS2B_9ScaleType4KindE0ELNS_15FloatRoundStyleE2EfEENS1_15EpilogueDefaultEEEEEvvEEEEvNT_6ParamsE --------------------------
	.section	.text._ZN7cutlass13device_kernelINS_4gemm6kernel13GemmUniversalIN4cute5tupleIJiiiiEEENS1_10collective13CollectiveMmaINS1_43MainloopSm90TmaGmmaWarpSpecializedSparseFP8ILi17ENS5_IJNS4_1CILi1EEENSA_ILi2EEESB_EEENS1_32KernelTmaWarpSpecializedPingpongEEENS5_IJNSA_ILi64EEESG_NSA_ILi128EEEEEENS_12float_e4m3_tENS5_IJNS4_6LayoutINS5_IJiNS5_IJSC_iEEEiEEENS5_IJlNS5_IJSB_SC_EEElEEEEENSK_INS5_IJNS5_IJSG_iEEENS5_IJSH_iEEEiEEENS5_IJNS5_IJSH_NSA_ILi8192EEEEEENS5_IJSB_lEEElEEEEEEEESJ_NS5_IJlSB_lEEENS4_8TiledMMAINS4_8MMA_AtomIJNS4_4SM904GMMA6SPARSE31GMMA_64x64x64_F32E4M3E4M3_SS_TNILNS13_7ScaleInE1ELS16_1ELNS13_9SparseSelE0EEEEEENSK_INS5_IJSB_SB_SB_EEENS5_IJNSA_ILi0EEES1B_S1B_EEEEENS5_IJNS4_10UnderscoreES1E_S1E_EEEEENS4_23SM90_TMA_LOAD_MULTICASTENS4_14ComposedLayoutINS4_7SwizzleILi2ELi4ELi3EEENS4_25smem_sparse_ptr_flag_bitsILi2ELi8EEENSK_INS5_IJNS5_IJSB_NSA_ILi8EEEEEENS5_IJSC_SG_EEEEEENS5_IJNS5_IJS1B_SH_EEESN_EEEEEEEvNS4_8identityENS4_13SM90_TMA_LOADENS1I_INS1J_ILi3ELi4ELi3EEENS4_18smem_ptr_flag_bitsILi8EEENSK_INS5_IJS1N_SH_EEENS5_IJSH_SB_EEEEEEEvS1V_EENS_8epilogue10collective6detail29Sm90TmaWarpSpecializedAdapterINS26_15DefaultEpilogueIfNS5_IJSB_llEEES2A_NS25_6thread17LinearCombinationIfLi1EffLNS2B_9ScaleType4KindE0ELNS_15FloatRoundStyleE2EfEENS1_15EpilogueDefaultEEEEEvvEEEEvNT_6ParamsE,"ax",@progbits
	.align	128
.text._ZN7cutlass13device_kernelINS_4gemm6kernel13GemmUniversalIN4cute5tupleIJiiiiEEENS1_10collective13CollectiveMmaINS1_43MainloopSm90TmaGmmaWarpSpecializedSparseFP8ILi17ENS5_IJNS4_1CILi1EEENSA_ILi2EEESB_EEENS1_32KernelTmaWarpSpecializedPingpongEEENS5_IJNSA_ILi64EEESG_NSA_ILi128EEEEEENS_12float_e4m3_tENS5_IJNS4_6LayoutINS5_IJiNS5_IJSC_iEEEiEEENS5_IJlNS5_IJSB_SC_EEElEEEEENSK_INS5_IJNS5_IJSG_iEEENS5_IJSH_iEEEiEEENS5_IJNS5_IJSH_NSA_ILi8192EEEEEENS5_IJSB_lEEElEEEEEEEESJ_NS5_IJlSB_lEEENS4_8TiledMMAINS4_8MMA_AtomIJNS4_4SM904GMMA6SPARSE31GMMA_64x64x64_F32E4M3E4M3_SS_TNILNS13_7ScaleInE1ELS16_1ELNS13_9SparseSelE0EEEEEENSK_INS5_IJSB_SB_SB_EEENS5_IJNSA_ILi0EEES1B_S1B_EEEEENS5_IJNS4_10UnderscoreES1E_S1E_EEEEENS4_23SM90_TMA_LOAD_MULTICASTENS4_14ComposedLayoutINS4_7SwizzleILi2ELi4ELi3EEENS4_25smem_sparse_ptr_flag_bitsILi2ELi8EEENSK_INS5_IJNS5_IJSB_NSA_ILi8EEEEEENS5_IJSC_SG_EEEEEENS5_IJNS5_IJS1B_SH_EEESN_EEEEEEEvNS4_8identityENS4_13SM90_TMA_LOADENS1I_INS1J_ILi3ELi4ELi3EEENS4_18smem_ptr_flag_bitsILi8EEENSK_INS5_IJS1N_SH_EEENS5_IJSH_SB_EEEEEEEvS1V_EENS_8epilogue10collective6detail29Sm90TmaWarpSpecializedAdapterINS26_15DefaultEpilogueIfNS5_IJSB_llEEES2A_NS25_6thread17LinearCombinationIfLi1EffLNS2B_9ScaleType4KindE0ELNS_15FloatRoundStyleE2EfEENS1_15EpilogueDefaultEEEEEvvEEEEvNT_6ParamsE:
        .type           _ZN7cutlass13device_kernelINS_4gemm6kernel13GemmUniversalIN4cute5tupleIJiiiiEEENS1_10collective13CollectiveMmaINS1_43MainloopSm90TmaGmmaWarpSpecializedSparseFP8ILi17ENS5_IJNS4_1CILi1EEENSA_ILi2EEESB_EEENS1_32KernelTmaWarpSpecializedPingpongEEENS5_IJNSA_ILi64EEESG_NSA_ILi128EEEEEENS_12float_e4m3_tENS5_IJNS4_6LayoutINS5_IJiNS5_IJSC_iEEEiEEENS5_IJlNS5_IJSB_SC_EEElEEEEENSK_INS5_IJNS5_IJSG_iEEENS5_IJSH_iEEEiEEENS5_IJNS5_IJSH_NSA_ILi8192EEEEEENS5_IJSB_lEEElEEEEEEEESJ_NS5_IJlSB_lEEENS4_8TiledMMAINS4_8MMA_AtomIJNS4_4SM904GMMA6SPARSE31GMMA_64x64x64_F32E4M3E4M3_SS_TNILNS13_7ScaleInE1ELS16_1ELNS13_9SparseSelE0EEEEEENSK_INS5_IJSB_SB_SB_EEENS5_IJNSA_ILi0EEES1B_S1B_EEEEENS5_IJNS4_10UnderscoreES1E_S1E_EEEEENS4_23SM90_TMA_LOAD_MULTICASTENS4_14ComposedLayoutINS4_7SwizzleILi2ELi4ELi3EEENS4_25smem_sparse_ptr_flag_bitsILi2ELi8EEENSK_INS5_IJNS5_IJSB_NSA_ILi8EEEEEENS5_IJSC_SG_EEEEEENS5_IJNS5_IJS1B_SH_EEESN_EEEEEEEvNS4_8identityENS4_13SM90_TMA_LOADENS1I_INS1J_ILi3ELi4ELi3EEENS4_18smem_ptr_flag_bitsILi8EEENSK_INS5_IJS1N_SH_EEENS5_IJSH_SB_EEEEEEEvS1V_EENS_8epilogue10collective6detail29Sm90TmaWarpSpecializedAdapterINS26_15DefaultEpilogueIfNS5_IJSB_llEEES2A_NS25_6thread17LinearCombinationIfLi1EffLNS2B_9ScaleType4KindE0ELNS_15FloatRoundStyleE2EfEENS1_15EpilogueDefaultEEEEEvvEEEEvNT_6ParamsE,@function
        .size           _ZN7cutlass13device_kernelINS_4gemm6kernel13GemmUniversalIN4cute5tupleIJiiiiEEENS1_10collective13CollectiveMmaINS1_43MainloopSm90TmaGmmaWarpSpecializedSparseFP8ILi17ENS5_IJNS4_1CILi1EEENSA_ILi2EEESB_EEENS1_32KernelTmaWarpSpecializedPingpongEEENS5_IJNSA_ILi64EEESG_NSA_ILi128EEEEEENS_12float_e4m3_tENS5_IJNS4_6LayoutINS5_IJiNS5_IJSC_iEEEiEEENS5_IJlNS5_IJSB_SC_EEElEEEEENSK_INS5_IJNS5_IJSG_iEEENS5_IJSH_iEEEiEEENS5_IJNS5_IJSH_NSA_ILi8192EEEEEENS5_IJSB_lEEElEEEEEEEESJ_NS5_IJlSB_lEEENS4_8TiledMMAINS4_8MMA_AtomIJNS4_4SM904GMMA6SPARSE31GMMA_64x64x64_F32E4M3E4M3_SS_TNILNS13_7ScaleInE1ELS16_1ELNS13_9SparseSelE0EEEEEENSK_INS5_IJSB_SB_SB_EEENS5_IJNSA_ILi0EEES1B_S1B_EEEEENS5_IJNS4_10UnderscoreES1E_S1E_EEEEENS4_23SM90_TMA_LOAD_MULTICASTENS4_14ComposedLayoutINS4_7SwizzleILi2ELi4ELi3EEENS4_25smem_sparse_ptr_flag_bitsILi2ELi8EEENSK_INS5_IJNS5_IJSB_NSA_ILi8EEEEEENS5_IJSC_SG_EEEEEENS5_IJNS5_IJS1B_SH_EEESN_EEEEEEEvNS4_8identityENS4_13SM90_TMA_LOADENS1I_INS1J_ILi3ELi4ELi3EEENS4_18smem_ptr_flag_bitsILi8EEENSK_INS5_IJS1N_SH_EEENS5_IJSH_SB_EEEEEEEvS1V_EENS_8epilogue10collective6detail29Sm90TmaWarpSpecializedAdapterINS26_15DefaultEpilogueIfNS5_IJSB_llEEES2A_NS25_6thread17LinearCombinationIfLi1EffLNS2B_9ScaleType4KindE0ELNS_15FloatRoundStyleE2EfEENS1_15EpilogueDefaultEEEEEvvEEEEvNT_6ParamsE,(.L_x_157 - _ZN7cutlass13device_kernelINS_4gemm6kernel13GemmUniversalIN4cute5tupleIJiiiiEEENS1_10collective13CollectiveMmaINS1_43MainloopSm90TmaGmmaWarpSpecializedSparseFP8ILi17ENS5_IJNS4_1CILi1EEENSA_ILi2EEESB_EEENS1_32KernelTmaWarpSpecializedPingpongEEENS5_IJNSA_ILi64EEESG_NSA_ILi128EEEEEENS_12float_e4m3_tENS5_IJNS4_6LayoutINS5_IJiNS5_IJSC_iEEEiEEENS5_IJlNS5_IJSB_SC_EEElEEEEENSK_INS5_IJNS5_IJSG_iEEENS5_IJSH_iEEEiEEENS5_IJNS5_IJSH_NSA_ILi8192EEEEEENS5_IJSB_lEEElEEEEEEEESJ_NS5_IJlSB_lEEENS4_8TiledMMAINS4_8MMA_AtomIJNS4_4SM904GMMA6SPARSE31GMMA_64x64x64_F32E4M3E4M3_SS_TNILNS13_7ScaleInE1ELS16_1ELNS13_9SparseSelE0EEEEEENSK_INS5_IJSB_SB_SB_EEENS5_IJNSA_ILi0EEES1B_S1B_EEEEENS5_IJNS4_10UnderscoreES1E_S1E_EEEEENS4_23SM90_TMA_LOAD_MULTICASTENS4_14ComposedLayoutINS4_7SwizzleILi2ELi4ELi3EEENS4_25smem_sparse_ptr_flag_bitsILi2ELi8EEENSK_INS5_IJNS5_IJSB_NSA_ILi8EEEEEENS5_IJSC_SG_EEEEEENS5_IJNS5_IJS1B_SH_EEESN_EEEEEEEvNS4_8identityENS4_13SM90_TMA_LOADENS1I_INS1J_ILi3ELi4ELi3EEENS4_18smem_ptr_flag_bitsILi8EEENSK_INS5_IJS1N_SH_EEENS5_IJSH_SB_EEEEEEEvS1V_EENS_8epilogue10collective6detail29Sm90TmaWarpSpecializedAdapterINS26_15DefaultEpilogueIfNS5_IJSB_llEEES2A_NS25_6thread17LinearCombinationIfLi1EffLNS2B_9ScaleType4KindE0ELNS_15FloatRoundStyleE2EfEENS1_15EpilogueDefaultEEEEEvvEEEEvNT_6ParamsE)
        .other          _ZN7cutlass13device_kernelINS_4gemm6kernel13GemmUniversalIN4cute5tupleIJiiiiEEENS1_10collective13CollectiveMmaINS1_43MainloopSm90TmaGmmaWarpSpecializedSparseFP8ILi17ENS5_IJNS4_1CILi1EEENSA_ILi2EEESB_EEENS1_32KernelTmaWarpSpecializedPingpongEEENS5_IJNSA_ILi64EEESG_NSA_ILi128EEEEEENS_12float_e4m3_tENS5_IJNS4_6LayoutINS5_IJiNS5_IJSC_iEEEiEEENS5_IJlNS5_IJSB_SC_EEElEEEEENSK_INS5_IJNS5_IJSG_iEEENS5_IJSH_iEEEiEEENS5_IJNS5_IJSH_NSA_ILi8192EEEEEENS5_IJSB_lEEElEEEEEEEESJ_NS5_IJlSB_lEEENS4_8TiledMMAINS4_8MMA_AtomIJNS4_4SM904GMMA6SPARSE31GMMA_64x64x64_F32E4M3E4M3_SS_TNILNS13_7ScaleInE1ELS16_1ELNS13_9SparseSelE0EEEEEENSK_INS5_IJSB_SB_SB_EEENS5_IJNSA_ILi0EEES1B_S1B_EEEEENS5_IJNS4_10UnderscoreES1E_S1E_EEEEENS4_23SM90_TMA_LOAD_MULTICASTENS4_14ComposedLayoutINS4_7SwizzleILi2ELi4ELi3EEENS4_25smem_sparse_ptr_flag_bitsILi2ELi8EEENSK_INS5_IJNS5_IJSB_NSA_ILi8EEEEEENS5_IJSC_SG_EEEEEENS5_IJNS5_IJS1B_SH_EEESN_EEEEEEEvNS4_8identityENS4_13SM90_TMA_LOADENS1I_INS1J_ILi3ELi4ELi3EEENS4_18smem_ptr_flag_bitsILi8EEENSK_INS5_IJS1N_SH_EEENS5_IJSH_SB_EEEEEEEvS1V_EENS_8epilogue10collective6detail29Sm90TmaWarpSpecializedAdapterINS26_15DefaultEpilogueIfNS5_IJSB_llEEES2A_NS25_6thread17LinearCombinationIfLi1EffLNS2B_9ScaleType4KindE0ELNS_15FloatRoundStyleE2EfEENS1_15EpilogueDefaultEEEEEvvEEEEvNT_6ParamsE,@"STO_CUDA_ENTRY STV_DEFAULT"
_ZN7cutlass13device_kernelINS_4gemm6kernel13GemmUniversalIN4cute5tupleIJiiiiEEENS1_10collective13CollectiveMmaINS1_43MainloopSm90TmaGmmaWarpSpecializedSparseFP8ILi17ENS5_IJNS4_1CILi1EEENSA_ILi2EEESB_EEENS1_32KernelTmaWarpSpecializedPingpongEEENS5_IJNSA_ILi64EEESG_NSA_ILi128EEEEEENS_12float_e4m3_tENS5_IJNS4_6LayoutINS5_IJiNS5_IJSC_iEEEiEEENS5_IJlNS5_IJSB_SC_EEElEEEEENSK_INS5_IJNS5_IJSG_iEEENS5_IJSH_iEEEiEEENS5_IJNS5_IJSH_NSA_ILi8192EEEEEENS5_IJSB_lEEElEEEEEEEESJ_NS5_IJlSB_lEEENS4_8TiledMMAINS4_8MMA_AtomIJNS4_4SM904GMMA6SPARSE31GMMA_64x64x64_F32E4M3E4M3_SS_TNILNS13_7ScaleInE1ELS16_1ELNS13_9SparseSelE0EEEEEENSK_INS5_IJSB_SB_SB_EEENS5_IJNSA_ILi0EEES1B_S1B_EEEEENS5_IJNS4_10UnderscoreES1E_S1E_EEEEENS4_23SM90_TMA_LOAD_MULTICASTENS4_14ComposedLayoutINS4_7SwizzleILi2ELi4ELi3EEENS4_25smem_sparse_ptr_flag_bitsILi2ELi8EEENSK_INS5_IJNS5_IJSB_NSA_ILi8EEEEEENS5_IJSC_SG_EEEEEENS5_IJNS5_IJS1B_SH_EEESN_EEEEEEEvNS4_8identityENS4_13SM90_TMA_LOADENS1I_INS1J_ILi3ELi4ELi3EEENS4_18smem_ptr_flag_bitsILi8EEENSK_INS5_IJS1N_SH_EEENS5_IJSH_SB_EEEEEEEvS1V_EENS_8epilogue10collective6detail29Sm90TmaWarpSpecializedAdapterINS26_15DefaultEpilogueIfNS5_IJSB_llEEES2A_NS25_6thread17LinearCombinationIfLi1EffLNS2B_9ScaleType4KindE0ELNS_15FloatRoundStyleE2EfEENS1_15EpilogueDefaultEEEEEvvEEEEvNT_6ParamsE:
[----:B------:R-:W-:Y:S01]  /*0000*/  LDC R1, c[0x0][0x28] ;  /* 0x00000a00ff017b82 */ /* 0x000fe20000000800 */
[----:B------:R-:W0:Y:S01]  /*0010*/  S2R R10, SR_TID.X ;  /* 0x00000000000a7919 */ /* 0x000e220000002100 */
[----:B------:R-:W-:Y:S01]  /*0020*/  ELECT P0, URZ, PT ;  /* 0x00000000003f782f */ /* 0x000fe20003800000 */
[----:B------:R-:W-:Y:S01]  /*0030*/  BSSY B0, `(.L_x_0) ;  /* 0x0000012000007945 */ /* 0x000fe20003800000 */
[--C-:B0-----:R-:W-:Y:S02]  /*0040*/  SHF.R.U32.HI R0, RZ, 0x5, R10.reuse ;  /* 0x00000005ff007819 */ /* 0x101fe4000001160a */
[----:B------:R-:W-:-:S03]  /*0050*/  SHF.R.U32.HI R4, RZ, 0x7, R10 ;  /* 0x00000007ff047819 */ /* 0x000fc6000001160a */
[----:B------:R-:W0:Y:S04]  /*0060*/  SHFL.IDX PT, R2, R0, RZ, 0x1f ;  /* 0x00001fff00027589 */ /* 0x000e2800000e0000 */
[----:B------:R1:W2:Y:S01]  /*0070*/  SHFL.IDX PT, R5, R4, RZ, 0x1f ;  /* 0x00001fff04057589 */ /* 0x0002a200000e0000 */
[----:B0-----:R-:W-:-:S13]  /*0080*/  ISETP.NE.OR P0, PT, R2, RZ, !P0 ;  /* 0x000000ff0200720c */ /* 0x001fda0004705670 */
[----:B-12---:R-:W-:Y:S05]  /*0090*/  @P0 BRA `(.L_x_1) ;  /* 0x00000000002c0947 */ /* 0x006fea0003800000 */
[----:B------:R-:W-:Y:S02]  /*00a0*/  ULDC.64 UR4, c[0x0][0x198] ;  /* 0x0000660000047ab9 */ /* 0x000fe40000000a00 */
[----:B------:R-:W-:Y:S02]  /*00b0*/  UIADD3 UR6, UP0, UR4, 0xf0, URZ ;  /* 0x000000f004067890 */ /* 0x000fe4000ff1e03f */
[----:B------:R-:W-:Y:S02]  /*00c0*/  UIADD3 UR8, UP1, UR4, 0x1f0, URZ ;  /* 0x000001f004087890 */ /* 0x000fe4000ff3e03f */
[----:B------:R-:W-:Y:S02]  /*00d0*/  UIADD3 UR4, UP2, UR4, 0x2f0, URZ ;  /* 0x000002f004047890 */ /* 0x000fe4000ff5e03f */
[----:B------:R-:W-:Y:S02]  /*00e0*/  UIADD3.X UR7, URZ, UR5, URZ, UP0, !UPT ;  /* 0x000000053f077290 */ /* 0x000fe400087fe43f */
[----:B------:R-:W-:-:S02]  /*00f0*/  UIADD3.X UR9, URZ, UR5, URZ, UP1, !UPT ;  /* 0x000000053f097290 */ /* 0x000fc40008ffe43f */
[----:B------:R-:W-:-:S05]  /*0100*/  UIADD3.X UR5, URZ, UR5, URZ, UP2, !UPT ;  /* 0x000000053f057290 */ /* 0x000fca00097fe43f */
[----:B------:R0:W-:Y:S02]  /*0110*/  UTMACCTL.PF [UR6] ;  /* 0x00000000060079b9 */ /* 0x0001e40008040000 */
[----:B------:R0:W-:Y:S02]  /*0120*/  UTMACCTL.PF [UR8] ;  /* 0x00000000080079b9 */ /* 0x0001e40008040000 */
[----:B------:R0:W-:Y:S02]  /*0130*/  UTMACCTL.PF [UR4] ;  /* 0x00000000040079b9 */ /* 0x0001e40008040000 */
[----:B0-----:R-:W-:Y:S01]  /*0140*/  NOP ;  /* 0x0000000000007918 */ /* 0x001fe20000000000 */
.L_x_1:
[----:B------:R-:W-:Y:S05]  /*0150*/  BSYNC B0 ;  /* 0x0000000000007941 */ /* 0x000fea0003800000 */
.L_x_0:
[----:B------:R-:W0:Y:S01]  /*0160*/  SHFL.IDX PT, R6, R0, RZ, 0x1f ;  /* 0x00001fff00067589 */ /* 0x000e2200000e0000 */
[----:B------:R-:W-:Y:S02]  /*0170*/  SHF.R.S32.HI R3, RZ, 0x1f, R10 ;  /* 0x0000001fff037819 */ /* 0x000fe4000001140a */
[----:B0-----:R-:W-:-:S13]  /*0180*/  ISETP.NE.AND P0, PT, R6, RZ, PT ;  /* 0x000000ff0600720c */ /* 0x001fda0003f05270 */
[----:B------:R-:W-:Y:S05]  /*0190*/  @P0 BRA `(.L_x_2) ;  /* 0x0000000000cc0947 */ /* 0x000fea0003800000 */
[----:B------:R-:W-:Y:S01]  /*01a0*/  ELECT P0, URZ, PT ;  /* 0x00000000003f782f */ /* 0x000fe20003800000 */
[----:B------:R-:W-:-:S12]  /*01b0*/  BSSY B0, `(.L_x_2) ;  /* 0x0000031000007945 */ /* 0x000fd80003800000 */
[----:B------:R-:W-:Y:S05]  /*01c0*/  @!P0 BRA `(.L_x_3) ;  /* 0x0000000000bc8947 */ /* 0x000fea0003800000 */
[----:B------:R-:W0:Y:S01]  /*01d0*/  S2UR UR8, SR_CgaCtaId ;  /* 0x00000000000879c3 */ /* 0x000e220000008800 */
[----:B------:R-:W-:Y:S01]  /*01e0*/  UMOV UR4, 0x400 ;  /* 0x0000040000047882 */ /* 0x000fe20000000000 */
[----:B------:R-:W-:Y:S01]  /*01f0*/  UMOV UR5, 0x1 ;  /* 0x0000000100057882 */ /* 0x000fe20000000000 */
[----:B------:R-:W-:Y:S02]  /*0200*/  UMOV UR6, 0x2 ;  /* 0x0000000200067882 */ /* 0x000fe40000000000 */
[----:B------:R-:W-:-:S04]  /*0210*/  UIADD3 UR6, -UR6, 0x100000, URZ ;  /* 0x0010000006067890 */ /* 0x000fc8000fffe13f */
[----:B------:R-:W-:Y:S02]  /*0220*/  USHF.L.U32 UR7, UR6, 0xb, URZ ;  /* 0x0000000b06077899 */ /* 0x000fe4000800063f */
[----:B------:R-:W-:Y:S02]  /*0230*/  USHF.L.U32 UR6, UR6, 0x1, URZ ;  /* 0x0000000106067899 */ /* 0x000fe4000800063f */
[----:B0-----:R-:W-:Y:S02]  /*0240*/  ULEA UR8, UR8, UR4, 0x18 ;  /* 0x0000000408087291 */ /* 0x001fe4000f8ec03f */
[----:B------:R-:W-:-:S04]  /*0250*/  UIADD3 UR4, -UR5, 0x100000, URZ ;  /* 0x0010000005047890 */ /* 0x000fc8000fffe13f */
[----:B------:R-:W-:Y:S02]  /*0260*/  USHF.L.U32 UR5, UR4, 0xb, URZ ;  /* 0x0000000b04057899 */ /* 0x000fe4000800063f */
[----:B------:R-:W-:Y:S01]  /*0270*/  USHF.L.U32 UR4, UR4, 0x1, URZ ;  /* 0x0000000104047899 */ /* 0x000fe2000800063f */
[----:B------:R-:W0:Y:S11]  /*0280*/  FENCE.VIEW.ASYNC.S ;  /* 0x00000000000073c6 */ /* 0x000e360000000000 */
[----:B0-----:R0:W1:Y:S01]  /*0290*/  SYNCS.EXCH.64 URZ, [UR8], UR4 ;  /* 0x00000004083f75b2 */ /* 0x0010620008000100 */
[----:B------:R0:W2:Y:S01]  /*02a0*/  SYNCS.EXCH.64 URZ, [UR8+0x88], UR6 ;  /* 0x00008806083f75b2 */ /* 0x0000a20008000100 */
[----:B------:R0:W3:Y:S01]  /*02b0*/  SYNCS.EXCH.64 URZ, [UR8+0x8], UR4 ;  /* 0x00000804083f75b2 */ /* 0x0000e20008000100 */
[----:B------:R0:W4:Y:S01]  /*02c0*/  SYNCS.EXCH.64 URZ, [UR8+0x90], UR6 ;  /* 0x00009006083f75b2 */ /* 0x0001220008000100 */
[----:B------:R0:W0:Y:S01]  /*02d0*/  SYNCS.EXCH.64 URZ, [UR8+0x10], UR4 ;  /* 0x00001004083f75b2 */ /* 0x0000220008000100 */
        /* <DEDUP_REMOVED lines=29> */
[----:B-1234-:R-:W-:Y:S01]  /*04b0*/  NOP ;  /* 0x0000000000007918 */ /* 0x01efe20000000000 */
.L_x_3:
[----:B0-----:R-:W-:Y:S05]  /*04c0*/  BSYNC B0 ;  /* 0x0000000000007941 */ /* 0x001fea0003800000 */
.L_x_2:
[----:B------:R-:W0:Y:S01]  /*04d0*/  SHFL.IDX PT, R12, R0, RZ, 0x1f ;  /* 0x00001fff000c7589 */ /* 0x000e2200000e0000 */
[----:B------:R-:W-:Y:S01]  /*04e0*/  LEA.HI R3, R3, R10, RZ, 0x7 ;  /* 0x0000000a03037211 */ /* 0x000fe200078f38ff */
[----:B------:R-:W1:Y:S01]  /*04f0*/  S2UR UR12, SR_CTAID.X ;  /* 0x00000000000c79c3 */ /* 0x000e620000002500 */
[----:B------:R-:W-:Y:S01]  /*0500*/  ELECT P0, URZ, PT ;  /* 0x00000000003f782f */ /* 0x000fe20003800000 */
[----:B------:R-:W2:Y:S01]  /*0510*/  SHFL.IDX PT, R9, R0, RZ, 0x1f ;  /* 0x00001fff00097589 */ /* 0x000ea200000e0000 */
[----:B------:R-:W-:Y:S02]  /*0520*/  LOP3.LUT R3, R3, 0xffffff80, RZ, 0xc0, !PT ;  /* 0xffffff8003037812 */ /* 0x000fe400078ec0ff */
[----:B------:R-:W-:Y:S01]  /*0530*/  ELECT P1, URZ, PT ;  /* 0x00000000003f782f */ /* 0x000fe20003820000 */
[----:B------:R-:W-:Y:S01]  /*0540*/  NOP ;  /* 0x0000000000007918 */ /* 0x000fe20000000000 */
[----:B------:R-:W3:Y:S01]  /*0550*/  S2R R16, SR_CTAID.Y ;  /* 0x0000000000107919 */ /* 0x000ee20000002600 */
[----:B------:R-:W-:Y:S01]  /*0560*/  ULDC UR4, c[0x0][0x150] ;  /* 0x0000540000047ab9 */ /* 0x000fe20000000800 */
[----:B------:R-:W-:Y:S01]  /*0570*/  IMAD.IADD R11, R10, 0x1, -R3 ;  /* 0x000000010a0b7824 */ /* 0x000fe200078e0a03 */
[----:B------:R-:W4:Y:S01]  /*0580*/  LDC R25, c[0x0][0x148] ;  /* 0x00005200ff197b82 */ /* 0x000f220000000800 */
[----:B------:R3:W5:Y:S01]  /*0590*/  SHFL.IDX PT, R13, R4, RZ, 0x1f ;  /* 0x00001fff040d7589 */ /* 0x00076200000e0000 */
[----:B------:R-:W-:Y:S01]  /*05a0*/  UMOV UR11, 0x80 ;  /* 0x00000080000b7882 */ /* 0x000fe20000000000 */
[----:B------:R-:W-:Y:S01]  /*05b0*/  NOP ;  /* 0x0000000000007918 */ /* 0x000fe20000000000 */
[----:B------:R-:W-:Y:S01]  /*05c0*/  SHF.R.S32.HI R24, RZ, 0x1f, R11 ;  /* 0x0000001fff187819 */ /* 0x000fe2000001140b */
[C---:B------:R-:W-:Y:S01]  /*05d0*/  VIADD R40, R5.reuse, 0xffffffff ;  /* 0xffffffff05287836 */ /* 0x040fe20000000000 */
[----:B------:R-:W-:-:S02]  /*05e0*/  ISETP.NE.AND P2, PT, R5, RZ, PT ;  /* 0x000000ff0500720c */ /* 0x000fc40003f45270 */
[----:B------:R-:W-:Y:S02]  /*05f0*/  LEA.HI R3, R24, R11, RZ, 0x3 ;  /* 0x0000000b18037211 */ /* 0x000fe400078f18ff */
[----:B------:R-:W-:Y:S02]  /*0600*/  ISETP.GE.U32.AND P5, PT, R40, 0x2, PT ;  /* 0x000000022800780c */ /* 0x000fe40003fa6070 */
[--C-:B------:R-:W-:Y:S02]  /*0610*/  SHF.R.S32.HI R7, RZ, 0x3, R3.reuse ;  /* 0x00000003ff077819 */ /* 0x100fe40000011403 */
[----:B0-----:R-:W-:Y:S02]  /*0620*/  ISETP.NE.OR P0, PT, R12, RZ, !P0 ;  /* 0x000000ff0c00720c */ /* 0x001fe40004705670 */
[----:B------:R-:W-:Y:S01]  /*0630*/  SHF.R.S32.HI R8, RZ, 0x1f, R3 ;  /* 0x0000001fff087819 */ /* 0x000fe20000011403 */
[----:B------:R-:W0:Y:S01]  /*0640*/  LDC R12, c[0x0][0x140] ;  /* 0x00005000ff0c7b82 */ /* 0x000e220000000800 */
[----:B--2---:R-:W-:-:S02]  /*0650*/  ISETP.NE.OR P1, PT, R9, RZ, !P1 ;  /* 0x000000ff0900720c */ /* 0x004fc40004f25670 */
[----:B------:R-:W-:Y:S02]  /*0660*/  LEA.HI R8, R8, R7, RZ, 0x2 ;  /* 0x0000000708087211 */ /* 0x000fe400078f10ff */
[----:B-1----:R-:W-:Y:S02]  /*0670*/  I2FP.F32.U32 R0, UR12 ;  /* 0x0000000c00007c45 */ /* 0x002fe40008201000 */
[----:B------:R-:W-:Y:S01]  /*0680*/  LOP3.LUT R8, R8, 0xfffffffc, RZ, 0xc0, !PT ;  /* 0xfffffffc08087812 */ /* 0x000fe200078ec0ff */
[----:B------:R-:W1:Y:S01]  /*0690*/  LDC R9, c[0x0][0x144] ;  /* 0x00005100ff097b82 */ /* 0x000e620000000800 */
[----:B------:R-:W-:Y:S01]  /*06a0*/  SHF.R.S32.HI R3, RZ, 0x1f, R2 ;  /* 0x0000001fff037819 */ /* 0x000fe20000011402 */
[----:B------:R-:W-:Y:S01]  /*06b0*/  VOTEU.ALL UP0, P0 ;  /* 0x00000000003f7886 */ /* 0x000fe20000000000 */
[----:B------:R-:W-:Y:S01]  /*06c0*/  FMUL R0, R0, UR4 ;  /* 0x0000000400007c20 */ /* 0x000fe20008400000 */
[----:B---3--:R-:W-:Y:S01]  /*06d0*/  I2FP.F32.U32 R4, R16 ;  /* 0x0000001000047245 */ /* 0x008fe20000201000 */
[----:B------:R-:W-:Y:S01]  /*06e0*/  ULDC UR4, c[0x0][0x154] ;  /* 0x0000550000047ab9 */ /* 0x000fe20000000800 */
[----:B------:R-:W-:Y:S01]  /*06f0*/  VOTEU.ALL UP1, P1 ;  /* 0x00000000003f7886 */ /* 0x000fe20000820000 */
[----:B------:R-:W-:Y:S01]  /*0700*/  IMAD.IADD R8, R7, 0x1, -R8 ;  /* 0x0000000107087824 */ /* 0x000fe200078e0a08 */
[----:B------:R-:W2:Y:S01]  /*0710*/  @!UP0 S2UR UR7, SR_CgaCtaId ;  /* 0x00000000000789c3 */ /* 0x000ea20000008800 */
[----:B------:R-:W-:Y:S01]  /*0720*/  SHF.R.S32.HI R7, RZ, 0x1f, R6 ;  /* 0x0000001fff077819 */ /* 0x000fe20000011406 */
[----:B------:R-:W-:Y:S01]  /*0730*/  FMUL R4, R4, UR4 ;  /* 0x0000000404047c20 */ /* 0x000fe20008400000 */
[----:B------:R-:W-:Y:S01]  /*0740*/  LEA.HI R3, R3, R2, RZ, 0x2 ;  /* 0x0000000203037211 */ /* 0x000fe200078f10ff */
[----:B------:R-:W3:Y:S01]  /*0750*/  F2I.U32.TRUNC.NTZ R0, R0 ;  /* 0x0000000000007305 */ /* 0x000ee2000020f000 */
[----:B------:R-:W-:Y:S01]  /*0760*/  LEA.HI R7, R7, R6, RZ, 0x2 ;  /* 0x0000000607077211 */ /* 0x000fe200078f10ff */
[----:B------:R-:W-:Y:S01]  /*0770*/  UMOV UR4, 0x20 ;  /* 0x0000002000047882 */ /* 0x000fe20000000000 */
[----:B------:R-:W-:Y:S01]  /*0780*/  LOP3.LUT R3, R3, 0xfffffffc, RZ, 0xc0, !PT ;  /* 0xfffffffc03037812 */ /* 0x000fe200078ec0ff */
[----:B------:R-:W5:Y:S01]  /*0790*/  @!UP1 S2UR UR10, SR_CgaCtaId ;  /* 0x00000000000a99c3 */ /* 0x000f620000008800 */
[----:B------:R-:W-:Y:S01]  /*07a0*/  LOP3.LUT R7, R7, 0x3ffffffc, RZ, 0xc0, !PT ;  /* 0x3ffffffc07077812 */ /* 0x000fe200078ec0ff */
[----:B------:R-:W-:Y:S01]  /*07b0*/  @!UP0 UMOV UR6, 0x400 ;  /* 0x0000040000068882 */ /* 0x000fe20000000000 */
[----:B------:R-:W-:-:S04]  /*07c0*/  @!UP0 UIADD3 UR4, -UR4, 0x100000, URZ ;  /* 0x0010000004048890 */ /* 0x000fc8000fffe13f */
[----:B------:R-:W-:Y:S02]  /*07d0*/  @!UP0 USHF.L.U32 UR5, UR4, 0xb, URZ ;  /* 0x0000000b04058899 */ /* 0x000fe4000800063f */
[----:B------:R-:W-:Y:S01]  /*07e0*/  @!UP0 USHF.L.U32 UR4, UR4, 0x1, URZ ;  /* 0x0000000104048899 */ /* 0x000fe2000800063f */
[----:B------:R-:W4:Y:S01]  /*07f0*/  F2I.U32.TRUNC.NTZ R4, R4 ;  /* 0x0000000400047305 */ /* 0x000f22000020f000 */
[----:B------:R-:W-:Y:S01]  /*0800*/  IMAD.IADD R22, R2, 0x1, -R3 ;  /* 0x0000000102167824 */ /* 0x000fe200078e0a03 */
[----:B------:R-:W-:Y:S01]  /*0810*/  @!UP1 UMOV UR9, 0x400 ;  /* 0x0000040000099882 */ /* 0x000fe20000000000 */
[----:B------:R-:W-:Y:S01]  /*0820*/  IMAD.IADD R7, R6, 0x1, -R7 ;  /* 0x0000000106077824 */ /* 0x000fe200078e0a07 */
[----:B0-----:R-:W-:Y:S01]  /*0830*/  ISETP.EQ.U32.AND P3, PT, R12, 0x1, PT ;  /* 0x000000010c00780c */ /* 0x001fe20003f62070 */
[----:B------:R-:W-:Y:S01]  /*0840*/  VOTEU.ALL UP2, P1 ;  /* 0x00000000003f7886 */ /* 0x000fe20000840000 */
[----:B------:R-:W-:Y:S01]  /*0850*/  VOTEU.ALL UP3, P1 ;  /* 0x00000000003f7886 */ /* 0x000fe20000860000 */
[----:B------:R-:W-:Y:S01]  /*0860*/  IMAD R7, R7, 0x4, R8 ;  /* 0x0000000407077824 */ /* 0x000fe200078e0208 */
[----:B------:R-:W-:Y:S01]  /*0870*/  VOTEU.ALL UP4, P1 ;  /* 0x00000000003f7886 */ /* 0x000fe20000880000 */
[----:B------:R-:W-:Y:S01]  /*0880*/  VOTEU.ALL UP5, P1 ;  /* 0x00000000003f7886 */ /* 0x000fe200008a0000 */
[----:B------:R-:W-:Y:S01]  /*0890*/  ISETP.NE.AND P1, PT, R22, 0x3, PT ;  /* 0x000000031600780c */ /* 0x000fe20003f25270 */
[----:B------:R-:W-:Y:S01]  /*08a0*/  IMAD.SHL.U32 R12, R7, 0x4, RZ ;  /* 0x00000004070c7824 */ /* 0x000fe200078e00ff */
[----:B--2---:R-:W-:Y:S01]  /*08b0*/  @!UP0 ULEA UR8, UR7, UR6, 0x18 ;  /* 0x0000000607088291 */ /* 0x004fe2000f8ec03f */
[----:B---3--:R-:W-:Y:S01]  /*08c0*/  IMAD.MOV R0, RZ, RZ, -R0 ;  /* 0x000000ffff007224 */ /* 0x008fe200078e0a00 */
[----:B------:R-:W-:-:S04]  /*08d0*/  @!UP1 UIADD3 UR6, -UR11, 0x100000, URZ ;  /* 0x001000000b069890 */ /* 0x000fc8000fffe13f */
[----:B------:R-:W-:Y:S02]  /*08e0*/  @!UP1 USHF.L.U32 UR7, UR6, 0xb, URZ ;  /* 0x0000000b06079899 */ /* 0x000fe4000800063f */
[----:B------:R-:W-:Y:S01]  /*08f0*/  @!UP1 USHF.L.U32 UR6, UR6, 0x1, URZ ;  /* 0x0000000106069899 */ /* 0x000fe2000800063f */
[----:B----4-:R-:W-:Y:S01]  /*0900*/  IMAD.MOV R26, RZ, RZ, -R4 ;  /* 0x000000ffff1a7224 */ /* 0x010fe200078e0a04 */
[----:B------:R-:W-:Y:S01]  /*0910*/  VOTEU.ALL UP0, P0 ;  /* 0x00000000003f7886 */ /* 0x000fe20000000000 */
[----:B------:R-:W-:Y:S01]  /*0920*/  LOP3.LUT R12, R7, 0xc, R12, 0x78, !PT ;  /* 0x0000000c070c7812 */ /* 0x000fe200078e780c */
[----:B-1----:R-:W-:Y:S01]  /*0930*/  IMAD R23, R9, R0, UR12 ;  /* 0x0000000c09177e24 */ /* 0x002fe2000f8e0200 */
[----:B------:R-:W-:Y:S01]  /*0940*/  ISETP.EQ.OR P1, PT, R22, RZ, !P1 ;  /* 0x000000ff1600720c */ /* 0x000fe20004f22670 */
[----:B-----5:R-:W-:Y:S01]  /*0950*/  @!UP1 ULEA UR9, UR10, UR9, 0x18 ;  /* 0x000000090a099291 */ /* 0x020fe2000f8ec03f */
[----:B------:R-:W-:Y:S01]  /*0960*/  IMAD R3, R25, R26, R16 ;  /* 0x0000001a19037224 */ /* 0x000fe200078e0210 */
[----:B------:R-:W-:Y:S01]  /*0970*/  VOTEU.ALL UP1, P0 ;  /* 0x00000000003f7886 */ /* 0x000fe20000020000 */
[----:B------:R-:W-:Y:S01]  /*0980*/  LOP3.LUT P0, RZ, R11, 0x7, RZ, 0xc0, !PT ;  /* 0x000000070bff7812 */ /* 0x000fe2000780c0ff */
[----:B------:R-:W0:Y:S02]  /*0990*/  FENCE.VIEW.ASYNC.S ;  /* 0x00000000000073c6 */ /* 0x000e240000000000 */
[----:B0-----:R0:W1:Y:S01]  /*09a0*/  @!UP0 SYNCS.EXCH.64 URZ, [UR8+0x140], UR4 ;  /* 0x00014004083f85b2 */ /* 0x0010620008000100 */
[----:B------:R-:W-:-:S02]  /*09b0*/  ISETP.EQ.AND P1, PT, R5, RZ, P1 ;  /* 0x000000ff0500720c */ /* 0x000fc40000f22270 */
[----:B------:R-:W-:Y:S02]  /*09c0*/  ISETP.NE.AND P4, PT, R3, R12, PT ;  /* 0x0000000c0300720c */ /* 0x000fe40003f85270 */
[----:B------:R-:W-:Y:S02]  /*09d0*/  ISETP.LT.U32.AND P0, PT, R12, 0x2, !P0 ;  /* 0x000000020c00780c */ /* 0x000fe40004701070 */
[----:B------:R-:W-:Y:S02]  /*09e0*/  ISETP.EQ.OR P4, PT, R23, RZ, !P4 ;  /* 0x000000ff1700720c */ /* 0x000fe40006782670 */
[----:B------:R-:W-:Y:S02]  /*09f0*/  SEL R7, RZ, 0x1, !P1 ;  /* 0x00000001ff077807 */ /* 0x000fe40004800000 */
[----:B------:R-:W-:Y:S02]  /*0a00*/  R2UR UR13, R13 ;  /* 0x000000000d0d72ca */ /* 0x000fe400000e0000 */
[----:B------:R-:W-:-:S02]  /*0a10*/  PLOP3.LUT P0, PT, P0, P4, PT, 0x80, 0x0 ;  /* 0x000000000000781c */ /* 0x000fc40000709070 */
[----:B------:R-:W-:Y:S01]  /*0a20*/  SEL R7, R7, 0x2, P5 ;  /* 0x0000000207077807 */ /* 0x000fe20002800000 */
[----:B------:R0:W2:Y:S01]  /*0a30*/  @!UP1 SYNCS.EXCH.64 URZ, [UR8+0x148], UR4 ;  /* 0x00014804083f95b2 */ /* 0x0000a20008000100 */
[----:B------:R-:W-:Y:S01]  /*0a40*/  NOP ;  /* 0x0000000000007918 */ /* 0x000fe20000000000 */
[----:B------:R0:W3:Y:S01]  /*0a50*/  @!UP2 SYNCS.EXCH.64 URZ, [UR9+0x120], UR6 ;  /* 0x00012006093fa5b2 */ /* 0x0000e20008000100 */
[----:B------:R0:W4:Y:S01]  /*0a60*/  @!UP3 SYNCS.EXCH.64 URZ, [UR9+0x128], UR6 ;  /* 0x00012806093fb5b2 */ /* 0x0001220008000100 */
[----:B------:R0:W0:Y:S01]  /*0a70*/  @!UP4 SYNCS.EXCH.64 URZ, [UR9+0x130], UR6 ;  /* 0x00013006093fc5b2 */ /* 0x0000220008000100 */
[----:B------:R0:W0:Y:S01]  /*0a80*/  @!UP5 SYNCS.EXCH.64 URZ, [UR9+0x138], UR6 ;  /* 0x00013806093fd5b2 */ /* 0x0000220008000100 */
[----:B------:R-:W-:Y:S01]  /*0a90*/  NOP ;  /* 0x0000000000007918 */ /* 0x000fe20000000000 */
[----:B------:R-:W-:Y:S05]  /*0aa0*/  @!P3 BRA `(.L_x_4) ;  /* 0x000000000008b947 */ /* 0x000fea0003800000 */
[----:B01234-:R-:W-:Y:S01]  /*0ab0*/  UCGABAR_ARV ;  /* 0x00000000000079c7 */ /* 0x01ffe20008000000 */
[----:B------:R-:W-:Y:S05]  /*0ac0*/  BRA `(.L_x_5) ;  /* 0x0000000000047947 */ /* 0x000fea0003800000 */
.L_x_4:
[----:B01234-:R-:W-:Y:S01]  /*0ad0*/  NOP ;  /* 0x0000000000007918 */ /* 0x01ffe20000000000 */
.L_x_5:
[----:B------:R-:W-:Y:S01]  /*0ae0*/  ULDC.64 UR4, c[0x0][0x698] ;  /* 0x0001a60000047ab9 */ /* 0x000fe20000000a00 */
[----:B------:R-:W-:Y:S01]  /*0af0*/  ULDC.64 UR20, c[0x0][0x208] ;  /* 0x0000820000147ab9 */ /* 0x000fe20000000a00 */
[----:B------:R-:W-:-:S04]  /*0b00*/  ISETP.NE.U32.AND P1, PT, RZ, UR4, PT ;  /* 0x00000004ff007c0c */ /* 0x000fc8000bf25070 */
[----:B------:R-:W-:-:S13]  /*0b10*/  ISETP.NE.AND.EX P1, PT, RZ, UR5, PT, P1 ;  /* 0x00000005ff007c0c */ /* 0x000fda000bf25310 */
[----:B------:R-:W-:Y:S05]  /*0b20*/  @!P1 BRA `(.L_x_6) ;  /* 0x00000000001c9947 */ /* 0x000fea0003800000 */
[----:B------:R-:W0:Y:S02]  /*0b30*/  LDC.64 R2, c[0x0][0x698] ;  /* 0x0001a600ff027b82 */ /* 0x000e240000000a00 */
[----:B0-----:R-:W2:Y:S02]  /*0b40*/  LDG.E.64 R2, desc[UR20][R2.64] ;  /* 0x0000001402027981 */ /* 0x001ea4000c1e1b00 */
[----:B--2---:R-:W-:-:S04]  /*0b50*/  ISETP.NE.U32.AND P1, PT, R2, RZ, PT ;  /* 0x000000ff0200720c */ /* 0x004fc80003f25070 */
[----:B------:R-:W-:-:S13]  /*0b60*/  ISETP.NE.AND.EX P1, PT, R3, RZ, PT, P1 ;  /* 0x000000ff0300720c */ /* 0x000fda0003f25310 */
[----:B------:R-:W-:Y:S05]  /*0b70*/  @!P1 BRA `(.L_x_6) ;  /* 0x0000000000089947 */ /* 0x000fea0003800000 */
[----:B------:R0:W5:Y:S01]  /*0b80*/  LD.E R13, desc[UR20][R2.64] ;  /* 0x00000014020d7980 */ /* 0x000162000c101900 */
[----:B------:R-:W-:Y:S05]  /*0b90*/  BRA `(.L_x_7) ;  /* 0x0000000000207947 */ /* 0x000fea0003800000 */
.L_x_6:
[----:B------:R-:W-:Y:S02]  /*0ba0*/  ULDC.64 UR4, c[0x0][0x688] ;  /* 0x0001a20000047ab9 */ /* 0x000fe40000000a00 */
[----:B------:R-:W-:-:S04]  /*0bb0*/  ISETP.NE.U32.AND P1, PT, RZ, UR4, PT ;  /* 0x00000004ff007c0c */ /* 0x000fc8000bf25070 */
[----:B------:R-:W-:-:S13]  /*0bc0*/  ISETP.NE.AND.EX P1, PT, RZ, UR5, PT, P1 ;  /* 0x00000005ff007c0c */ /* 0x000fda000bf25310 */
[----:B------:R-:W-:Y:S05]  /*0bd0*/  @!P1 BRA `(.L_x_8) ;  /* 0x00000000000c9947 */ /* 0x000fea0003800000 */
[----:B------:R-:W0:Y:S02]  /*0be0*/  LDC.64 R2, c[0x0][0x688] ;  /* 0x0001a200ff027b82 */ /* 0x000e240000000a00 */
[----:B0-----:R1:W5:Y:S01]  /*0bf0*/  LDG.E R13, desc[UR20][R2.64] ;  /* 0x00000014020d7981 */ /* 0x001362000c1e1900 */
[----:B------:R-:W-:Y:S05]  /*0c00*/  BRA `(.L_x_7) ;  /* 0x0000000000047947 */ /* 0x000fea0003800000 */
.L_x_8:
[----:B------:R-:W2:Y:S02]  /*0c10*/  LDC R13, c[0x0][0x680] ;  /* 0x0001a000ff0d7b82 */ /* 0x000ea40000000800 */
.L_x_7:
[----:B------:R-:W-:Y:S02]  /*0c20*/  ULDC.64 UR4, c[0x0][0x6a0] ;  /* 0x0001a80000047ab9 */ /* 0x000fe40000000a00 */
[----:B------:R-:W-:-:S04]  /*0c30*/  ISETP.NE.U32.AND P1, PT, RZ, UR4, PT ;  /* 0x00000004ff007c0c */ /* 0x000fc8000bf25070 */
[----:B------:R-:W-:-:S13]  /*0c40*/  ISETP.NE.AND.EX P1, PT, RZ, UR5, PT, P1 ;  /* 0x00000005ff007c0c */ /* 0x000fda000bf25310 */
[----:B------:R-:W-:Y:S05]  /*0c50*/  @!P1 BRA `(.L_x_9) ;  /* 0x00000000001c9947 */ /* 0x000fea0003800000 */
[----:B01----:R-:W0:Y:S02]  /*0c60*/  LDC.64 R2, c[0x0][0x6a0] ;  /* 0x0001a800ff027b82 */ /* 0x003e240000000a00 */
[----:B0-----:R-:W3:Y:S02]  /*0c70*/  LDG.E.64 R2, desc[UR20][R2.64] ;  /* 0x0000001402027981 */ /* 0x001ee4000c1e1b00 */
[----:B---3--:R-:W-:-:S04]  /*0c80*/  ISETP.NE.U32.AND P1, PT, R2, RZ, PT ;  /* 0x000000ff0200720c */ /* 0x008fc80003f25070 */
[----:B------:R-:W-:-:S13]  /*0c90*/  ISETP.NE.AND.EX P1, PT, R3, RZ, PT, P1 ;  /* 0x000000ff0300720c */ /* 0x000fda0003f25310 */
[----:B------:R-:W-:Y:S05]  /*0ca0*/  @!P1 BRA `(.L_x_9) ;  /* 0x0000000000089947 */ /* 0x000fea0003800000 */
[----:B------:R0:W5:Y:S01]  /*0cb0*/  LD.E R14, desc[UR20][R2.64] ;  /* 0x00000014020e7980 */ /* 0x000162000c101900 */
[----:B------:R-:W-:Y:S05]  /*0cc0*/  BRA `(.L_x_10) ;  /* 0x0000000000207947 */ /* 0x000fea0003800000 */
.L_x_9:
[----:B------:R-:W-:Y:S02]  /*0cd0*/  ULDC.64 UR4, c[0x0][0x690] ;  /* 0x0001a40000047ab9 */ /* 0x000fe40000000a00 */
[----:B------:R-:W-:-:S04]  /*0ce0*/  ISETP.NE.U32.AND P1, PT, RZ, UR4, PT ;  /* 0x00000004ff007c0c */ /* 0x000fc8000bf25070 */
[----:B------:R-:W-:-:S13]  /*0cf0*/  ISETP.NE.AND.EX P1, PT, RZ, UR5, PT, P1 ;  /* 0x00000005ff007c0c */ /* 0x000fda000bf25310 */
[----:B------:R-:W-:Y:S05]  /*0d00*/  @!P1 BRA `(.L_x_11) ;  /* 0x00000000000c9947 */ /* 0x000fea0003800000 */
[----:B------:R-:W3:Y:S02]  /*0d10*/  LDC.64 R14, c[0x0][0x690] ;  /* 0x0001a400ff0e7b82 */ /* 0x000ee40000000a00 */
[----:B---3--:R3:W5:Y:S01]  /*0d20*/  LDG.E R14, desc[UR20][R14.64] ;  /* 0x000000140e0e7981 */ /* 0x008762000c1e1900 */
[----:B------:R-:W-:Y:S05]  /*0d30*/  BRA `(.L_x_10) ;  /* 0x0000000000047947 */ /* 0x000fea0003800000 */
.L_x_11:
[----:B------:R-:W4:Y:S02]  /*0d40*/  LDC R14, c[0x0][0x684] ;  /* 0x0001a100ff0e7b82 */ /* 0x000f240000000800 */
.L_x_10:
[----:B------:R-:W1:Y:S01]  /*0d50*/  LDC R0, c[0x0][0x75c] ;  /* 0x0001d700ff007b82 */ /* 0x000e620000000800 */
[----:B------:R-:W-:Y:S01]  /*0d60*/  ULDC UR8, c[0x0][0x604] ;  /* 0x0001810000087ab9 */ /* 0x000fe20000000800 */
[----:B------:R-:W-:Y:S01]  /*0d70*/  ISETP.NE.AND P1, PT, R5, 0x2, PT ;  /* 0x000000020500780c */ /* 0x000fe20003f25270 */
[----:B------:R-:W-:Y:S01]  /*0d80*/  UIADD3 UR8, UR8, 0x3f, URZ ;  /* 0x0000003f08087890 */ /* 0x000fe2000fffe03f */
[----:B------:R-:W-:Y:S01]  /*0d90*/  IMAD.U32 R4, RZ, RZ, UR12 ;  /* 0x0000000cff047e24 */ /* 0x000fe2000f8e00ff */
[----:B------:R-:W-:Y:S01]  /*0da0*/  UMOV UR5, URZ ;  /* 0x0000003f00057c82 */ /* 0x000fe20008000000 */
[----:B------:R-:W-:Y:S01]  /*0db0*/  UMOV UR4, URZ ;  /* 0x0000003f00047c82 */ /* 0x000fe20008000000 */
[----:B------:R-:W-:-:S04]  /*0dc0*/  USHF.R.S32.HI UR9, URZ, 0x1f, UR8 ;  /* 0x0000001f3f097899 */ /* 0x000fc80008011408 */
[----:B------:R-:W-:-:S04]  /*0dd0*/  ULEA.HI UR9, UR9, UR8, URZ, 0x6 ;  /* 0x0000000809097291 */ /* 0x000fc8000f8f303f */
[----:B------:R-:W-:Y:S01]  /*0de0*/  USHF.R.S32.HI UR14, URZ, 0x6, UR9 ;  /* 0x000000063f0e7899 */ /* 0x000fe20008011409 */
[----:B-1----:R-:W-:-:S13]  /*0df0*/  ISETP.NE.AND P4, PT, R0, 0x1, PT ;  /* 0x000000010000780c */ /* 0x002fda0003f85270 */
[----:B0-----:R-:W0:Y:S01]  /*0e00*/  @P4 LDC R3, c[0x0][0x10] ;  /* 0x00000400ff034b82 */ /* 0x001e220000000800 */
[----:B------:R-:W-:Y:S02]  /*0e10*/  @P4 IMAD.MOV.U32 R17, RZ, RZ, RZ ;  /* 0x000000ffff114224 */ /* 0x000fe400078e00ff */
[----:B------:R-:W-:-:S05]  /*0e20*/  @P4 IMAD.MOV.U32 R5, RZ, RZ, RZ ;  /* 0x000000ffff054224 */ /* 0x000fca00078e00ff */
[----:B------:R-:W1:Y:S01]  /*0e30*/  @!P4 LDC R9, c[0x0][0xc] ;  /* 0x00000300ff09cb82 */ /* 0x000e620000000800 */
[----:B------:R-:W-:Y:S01]  /*0e40*/  ULDC UR6, c[0x0][0xc] ;  /* 0x0000030000067ab9 */ /* 0x000fe20000000800 */
[----:B------:R-:W-:Y:S02]  /*0e50*/  ULDC UR7, c[0x0][0x10] ;  /* 0x0000040000077ab9 */ /* 0x000fe40000000800 */
[----:B------:R-:W-:-:S04]  /*0e60*/  UIMAD.WIDE.U32 UR6, UR6, UR7, URZ ;  /* 0x00000007060672a5 */ /* 0x000fc8000f8e003f */
[----:B------:R-:W3:Y:S01]  /*0e70*/  LDC R8, c[0x0][0x14] ;  /* 0x00000500ff087b82 */ /* 0x000ee20000000800 */
[----:B0-----:R-:W-:-:S04]  /*0e80*/  @P4 IMAD.WIDE.U32 R2, R3, UR12, R16 ;  /* 0x0000000c03024c25 */ /* 0x001fc8000f8e0010 */
[----:B------:R-:W-:Y:S02]  /*0e90*/  @P4 IMAD.IADD R3, R3, 0x1, R5 ;  /* 0x0000000103034824 */ /* 0x000fe400078e0205 */
[----:B------:R-:W-:Y:S02]  /*0ea0*/  IMAD.MOV.U32 R5, RZ, RZ, RZ ;  /* 0x000000ffff057224 */ /* 0x000fe400078e00ff */
[----:B-1----:R-:W-:-:S04]  /*0eb0*/  @!P4 IMAD.WIDE.U32 R4, R16, R9, R4 ;  /* 0x000000091004c225 */ /* 0x002fc800078e0004 */
[----:B------:R-:W-:Y:S02]  /*0ec0*/  @!P4 IMAD.MOV.U32 R2, RZ, RZ, R4 ;  /* 0x000000ffff02c224 */ /* 0x000fe400078e0004 */
[C---:B---3--:R-:W-:Y:S02]  /*0ed0*/  IMAD R15, R8.reuse, UR7, RZ ;  /* 0x00000007080f7c24 */ /* 0x048fe4000f8e02ff */
[----:B------:R-:W-:Y:S01]  /*0ee0*/  IMAD.WIDE.U32 R8, R8, UR6, RZ ;  /* 0x0000000608087c25 */ /* 0x000fe2000f8e00ff */
[----:B------:R-:W-:-:S03]  /*0ef0*/  ULDC.64 UR6, c[0x0][0x750] ;  /* 0x0001d40000067ab9 */ /* 0x000fc60000000a00 */
[----:B------:R-:W-:Y:S02]  /*0f00*/  @!P4 IMAD.MOV.U32 R3, RZ, RZ, R5 ;  /* 0x000000ffff03c224 */ /* 0x000fe400078e0005 */
[----:B------:R-:W-:Y:S01]  /*0f10*/  IMAD.IADD R0, R9, 0x1, R15 ;  /* 0x0000000109007824 */ /* 0x000fe200078e020f */
[----:B------:R-:W-:Y:S06]  /*0f20*/  @P1 BRA `(.L_x_12) ;  /* 0x0000000000201947 */ /* 0x000fec0003800000 */
[----:B------:R-:W-:Y:S01]  /*0f30*/  UISETP.GE.U32.AND UP0, UPT, UR14, 0x11, UPT ;  /* 0x000000110e00788c */ /* 0x000fe2000bf06070 */
[----:B------:R-:W-:Y:S01]  /*0f40*/  IADD3 R2, P1, R2, R8, RZ ;  /* 0x0000000802027210 */ /* 0x000fe20007f3e0ff */
[----:B------:R-:W-:-:S04]  /*0f50*/  UIMAD.WIDE.U32 UR4, UR14, -0xf0f0f0f, URZ ;  /* 0xf0f0f0f10e0478a5 */ /* 0x000fc8000f8e003f */
[----:B------:R-:W-:Y:S01]  /*0f60*/  USHF.R.U32.HI UR5, URZ, 0x4, UR5 ;  /* 0x000000043f057899 */ /* 0x000fe20008011605 */
[----:B------:R-:W-:Y:S02]  /*0f70*/  IMAD.X R3, R0, 0x1, R3, P1 ;  /* 0x0000000100037824 */ /* 0x000fe400008e0603 */
[----:B------:R-:W-:Y:S02]  /*0f80*/  UMOV UR4, URZ ;  /* 0x0000003f00047c82 */ /* 0x000fe40008000000 */
[----:B------:R-:W-:Y:S02]  /*0f90*/  @UP0 ULOP3.LUT UR4, UR5, 0x1, URZ, 0xc0, !UPT ;  /* 0x0000000105040892 */ /* 0x000fe4000f8ec03f */
[----:B------:R-:W-:-:S12]  /*0fa0*/  UIMAD UR5, UR5, -0x11, UR14 ;  /* 0xffffffef050578a4 */ /* 0x000fd8000f8e020e */
.L_x_12:
[----:B------:R-:W-:Y:S01]  /*0fb0*/  ISETP.GE.U32.AND P1, PT, R2, UR6, PT ;  /* 0x0000000602007c0c */ /* 0x000fe2000bf26070 */
[----:B------:R-:W-:Y:S01]  /*0fc0*/  IMAD.MOV.U32 R6, RZ, RZ, -0x1 ;  /* 0xffffffffff067424 */ /* 0x000fe200078e00ff */
[----:B------:R-:W-:Y:S01]  /*0fd0*/  PRMT R15, RZ, 0x7610, R15 ;  /* 0x00007610ff0f7816 */ /* 0x000fe2000000000f */
[----:B------:R-:W-:Y:S01]  /*0fe0*/  IMAD.MOV.U32 R4, RZ, RZ, -0x1 ;  /* 0xffffffffff047424 */ /* 0x000fe200078e00ff */
[----:B------:R-:W-:Y:S01]  /*0ff0*/  ISETP.GE.U32.AND.EX P1, PT, R3, UR7, PT, P1 ;  /* 0x0000000703007c0c */ /* 0x000fe2000bf26110 */
[----:B------:R-:W-:-:S12]  /*1000*/  IMAD.MOV.U32 R5, RZ, RZ, -0x1 ;  /* 0xffffffffff057424 */ /* 0x000fd800078e00ff */
[----:B------:R-:W-:Y:S05]  /*1010*/  @P1 BRA `(.L_x_13) ;  /* 0x0000000400241947 */ /* 0x000fea0003800000 */
[----:B------:R-:W0:Y:S01]  /*1020*/  LDC.64 R28, c[0x0][0x728] ;  /* 0x0001ca00ff1c7b82 */ /* 0x000e220000000a00 */
[----:B------:R-:W-:Y:S02]  /*1030*/  IMAD.MOV.U32 R4, RZ, RZ, R2 ;  /* 0x000000ffff047224 */ /* 0x000fe400078e0002 */
[----:B------:R-:W-:-:S05]  /*1040*/  IMAD.MOV.U32 R5, RZ, RZ, R3 ;  /* 0x000000ffff057224 */ /* 0x000fca00078e0003 */
[----:B------:R-:W1:Y:S08]  /*1050*/  LDC R6, c[0x0][0x730] ;  /* 0x0001cc00ff067b82 */ /* 0x000e700000000800 */
[----:B------:R-:W3:Y:S01]  /*1060*/  LDC.64 R30, c[0x0][0x720] ;  /* 0x0001c800ff1e7b82 */ /* 0x000ee20000000a00 */
[----:B0-----:R-:W-:-:S04]  /*1070*/  ISETP.NE.U32.AND P1, PT, R28, RZ, PT ;  /* 0x000000ff1c00720c */ /* 0x001fc80003f25070 */
[----:B------:R-:W-:-:S13]  /*1080*/  ISETP.NE.AND.EX P1, PT, R29, RZ, PT, P1 ;  /* 0x000000ff1d00720c */ /* 0x000fda0003f25310 */
[----:B-1-3--:R-:W-:Y:S05]  /*1090*/  @!P1 BRA `(.L_x_14) ;  /* 0x0000000000289947 */ /* 0x00afea0003800000 */
[----:B------:R-:W0:Y:S02]  /*10a0*/  LDC R15, c[0x0][0x734] ;  /* 0x0001cd00ff0f7b82 */ /* 0x000e240000000800 */
[----:B0-----:R-:W-:-:S05]  /*10b0*/  IADD3 R15, P1, R2, R15, RZ ;  /* 0x0000000f020f7210 */ /* 0x001fca0007f3e0ff */
[----:B------:R-:W-:-:S04]  /*10c0*/  IMAD.X R27, RZ, RZ, R3, P1 ;  /* 0x000000ffff1b7224 */ /* 0x000fc800008e0603 */
[----:B------:R-:W-:-:S04]  /*10d0*/  IMAD.WIDE.U32 R4, R27, R28, RZ ;  /* 0x0000001c1b047225 */ /* 0x000fc800078e00ff */
[----:B------:R-:W-:-:S04]  /*10e0*/  IMAD.WIDE.U32 R18, P1, R15, R29, R4 ;  /* 0x0000001d0f127225 */ /* 0x000fc80007820004 */
[----:B------:R-:W-:-:S04]  /*10f0*/  IMAD.WIDE.U32 R4, R15, R28, RZ ;  /* 0x0000001c0f047225 */ /* 0x000fc800078e00ff */
[----:B------:R-:W-:Y:S01]  /*1100*/  IMAD.X R21, RZ, RZ, RZ, P1 ;  /* 0x000000ffff157224 */ /* 0x000fe200008e06ff */
[----:B------:R-:W-:Y:S01]  /*1110*/  IADD3 RZ, P1, R5, R18, RZ ;  /* 0x0000001205ff7210 */ /* 0x000fe20007f3e0ff */
[----:B------:R-:W-:-:S04]  /*1120*/  IMAD.MOV.U32 R20, RZ, RZ, R19 ;  /* 0x000000ffff147224 */ /* 0x000fc800078e0013 */
[----:B------:R-:W-:-:S08]  /*1130*/  IMAD.WIDE.U32.X R4, R27, R29, R20, P1 ;  /* 0x0000001d1b047225 */ /* 0x000fd000008e0414 */
.L_x_14:
[----:B------:R-:W0:Y:S01]  /*1140*/  LDC.64 R32, c[0x0][0x740] ;  /* 0x0001d000ff207b82 */ /* 0x000e220000000a00 */
[-CC-:B------:R-:W-:Y:S01]  /*1150*/  SHF.R.U64 R37, R4, R6.reuse, R5.reuse ;  /* 0x0000000604257219 */ /* 0x180fe20000001205 */
[----:B------:R-:W-:Y:S01]  /*1160*/  IMAD.MOV.U32 R35, RZ, RZ, 0x1 ;  /* 0x00000001ff237424 */ /* 0x000fe200078e00ff */
[----:B------:R-:W-:Y:S02]  /*1170*/  SHF.R.U32.HI R4, RZ, R6, R5 ;  /* 0x00000006ff047219 */ /* 0x000fe40000011605 */
[----:B------:R-:W-:-:S03]  /*1180*/  IADD3 R15, P1, RZ, -R37, RZ ;  /* 0x80000025ff0f7210 */ /* 0x000fc60007f3e0ff */
[----:B------:R-:W1:Y:S02]  /*1190*/  LDC R18, c[0x0][0x718] ;  /* 0x0001c600ff127b82 */ /* 0x000e640000000800 */
[----:B------:R-:W-:-:S04]  /*11a0*/  IMAD.X R5, RZ, RZ, ~R4, P1 ;  /* 0x000000ffff057224 */ /* 0x000fc800008e0e04 */
[-C--:B------:R-:W-:Y:S02]  /*11b0*/  IMAD R6, R5, R30.reuse, RZ ;  /* 0x0000001e05067224 */ /* 0x080fe400078e02ff */
[----:B------:R-:W3:Y:S01]  /*11c0*/  LDC R19, c[0x0][0x708] ;  /* 0x0001c200ff137b82 */ /* 0x000ee20000000800 */
[----:B------:R-:W-:-:S04]  /*11d0*/  IMAD.WIDE.U32 R4, R15, R30, R2 ;  /* 0x0000001e0f047225 */ /* 0x000fc800078e0002 */
[----:B------:R-:W-:-:S03]  /*11e0*/  IMAD R15, R15, R31, R6 ;  /* 0x0000001f0f0f7224 */ /* 0x000fc600078e0206 */
[----:B------:R-:W2:Y:S01]  /*11f0*/  LDC R28, c[0x0][0x758] ;  /* 0x0001d600ff1c7b82 */ /* 0x000ea20000000800 */
[----:B------:R-:W-:Y:S01]  /*1200*/  IMAD.IADD R5, R5, 0x1, R15 ;  /* 0x0000000105057824 */ /* 0x000fe200078e020f */
[----:B0-----:R-:W-:Y:S01]  /*1210*/  ISETP.NE.U32.AND P1, PT, R32, RZ, PT ;  /* 0x000000ff2000720c */ /* 0x001fe20003f25070 */
[----:B------:R-:W-:-:S03]  /*1220*/  IMAD.MOV.U32 R15, RZ, RZ, -0x1 ;  /* 0xffffffffff0f7424 */ /* 0x000fc600078e00ff */
[----:B------:R-:W-:Y:S02]  /*1230*/  ISETP.NE.AND.EX P1, PT, R33, RZ, PT, P1 ;  /* 0x000000ff2100720c */ /* 0x000fe40003f25310 */
[----:B------:R-:W0:Y:S01]  /*1240*/  LDC R31, c[0x0][0x700] ;  /* 0x0001c000ff1f7b82 */ /* 0x000e220000000800 */
[-CC-:B-1----:R-:W-:Y:S02]  /*1250*/  SHF.R.U64 R29, R4, R18.reuse, R5.reuse ;  /* 0x00000012041d7219 */ /* 0x182fe40000001205 */
[----:B------:R-:W-:-:S05]  /*1260*/  SHF.R.U32.HI R4, RZ, R18, R5 ;  /* 0x00000012ff047219 */ /* 0x000fca0000011605 */
[----:B------:R-:W1:Y:S01]  /*1270*/  LDC R30, c[0x0][0x748] ;  /* 0x0001d200ff1e7b82 */ /* 0x000e620000000800 */
[-CC-:B---3--:R-:W-:Y:S02]  /*1280*/  SHF.R.U64 R39, R29, R19.reuse, R4.reuse ;  /* 0x000000131d277219 */ /* 0x188fe40000001204 */
[----:B------:R-:W-:-:S05]  /*1290*/  SHF.R.U32.HI R5, RZ, R19, R4 ;  /* 0x00000013ff057219 */ /* 0x000fca0000011604 */
[----:B------:R-:W3:Y:S01]  /*12a0*/  LDC R34, c[0x0][0x738] ;  /* 0x0001ce00ff227b82 */ /* 0x000ee20000000800 */
[-C--:B--2---:R-:W-:Y:S02]  /*12b0*/  SHF.L.U32 R4, R15, R28.reuse, RZ ;  /* 0x0000001c0f047219 */ /* 0x084fe400000006ff */
[--C-:B------:R-:W-:Y:S02]  /*12c0*/  SHF.R.U64 R38, R39, R28, R5.reuse ;  /* 0x0000001c27267219 */ /* 0x100fe40000001205 */
[----:B------:R-:W-:Y:S02]  /*12d0*/  LOP3.LUT R6, RZ, R4, RZ, 0x33, !PT ;  /* 0x00000004ff067212 */ /* 0x000fe400078e33ff */
[----:B------:R-:W-:Y:S01]  /*12e0*/  SHF.R.U32.HI R5, RZ, R28, R5 ;  /* 0x0000001cff057219 */ /* 0x000fe20000011605 */
[----:B------:R-:W2:Y:S01]  /*12f0*/  LDC R36, c[0x0][0x710] ;  /* 0x0001c400ff247b82 */ /* 0x000ea20000000800 */
[----:B------:R-:W-:Y:S01]  /*1300*/  IMAD.MOV.U32 R4, RZ, RZ, R38 ;  /* 0x000000ffff047224 */ /* 0x000fe200078e0026 */
[----:B------:R-:W-:Y:S06]  /*1310*/  @!P1 BRA `(.L_x_15) ;  /* 0x0000000000289947 */ /* 0x000fec0003800000 */
[----:B------:R-:W4:Y:S02]  /*1320*/  LDC R15, c[0x0][0x74c] ;  /* 0x0001d300ff0f7b82 */ /* 0x000f240000000800 */
[----:B----4-:R-:W-:-:S05]  /*1330*/  IADD3 R15, P1, R38, R15, RZ ;  /* 0x0000000f260f7210 */ /* 0x010fca0007f3e0ff */
        /* <DEDUP_REMOVED lines=8> */
.L_x_15:
[----:B-1----:R-:W-:Y:S01]  /*13c0*/  SHF.R.U64 R15, R4, R30, R5 ;  /* 0x0000001e040f7219 */ /* 0x002fe20000001205 */
[----:B------:R-:W-:Y:S01]  /*13d0*/  @P4 IMAD R23, R25, R26, R16 ;  /* 0x0000001a19174224 */ /* 0x000fe200078e0210 */
[----:B------:R-:W-:Y:S02]  /*13e0*/  SHF.L.U32 R4, R35, R28, RZ ;  /* 0x0000001c23047219 */ /* 0x000fe400000006ff */
[----:B------:R-:W-:Y:S01]  /*13f0*/  LOP3.LUT R5, R39, R6, RZ, 0xc0, !PT ;  /* 0x0000000627057212 */ /* 0x000fe200078ec0ff */
[----:B0-----:R-:W-:Y:S02]  /*1400*/  VIADD R6, R31, 0xffffffff ;  /* 0xffffffff1f067836 */ /* 0x001fe40000000000 */
[----:B------:R-:W-:Y:S02]  /*1410*/  IMAD.MOV R17, RZ, RZ, -R15 ;  /* 0x000000ffff117224 */ /* 0x000fe400078e0a0f */
[----:B------:R-:W-:Y:S01]  /*1420*/  IMAD R16, R4, R15, R5 ;  /* 0x0000000f04107224 */ /* 0x000fe200078e0205 */
[----:B------:R-:W-:Y:S01]  /*1430*/  LOP3.LUT R5, R29, R6, RZ, 0xc0, !PT ;  /* 0x000000061d057212 */ /* 0x000fe200078ec0ff */
[----:B---3--:R-:W-:-:S02]  /*1440*/  IMAD R4, R17, R34, R38 ;  /* 0x0000002211047224 */ /* 0x008fc400078e0226 */
[----:B--2---:R-:W-:Y:S02]  /*1450*/  IMAD R6, R16, R36, R23 ;  /* 0x0000002410067224 */ /* 0x004fe400078e0217 */
[----:B------:R-:W-:Y:S02]  /*1460*/  IMAD R5, R4, R31, R5 ;  /* 0x0000001f04057224 */ /* 0x000fe400078e0205 */
[----:B------:R-:W-:-:S03]  /*1470*/  IMAD.MOV.U32 R15, RZ, RZ, 0x1 ;  /* 0x00000001ff0f7424 */ /* 0x000fc600078e00ff */
[----:B------:R-:W-:Y:S02]  /*1480*/  SEL R4, R5, R6, !P4 ;  /* 0x0000000605047207 */ /* 0x000fe40006000000 */
[----:B------:R-:W-:Y:S01]  /*1490*/  SEL R6, R6, R5, !P4 ;  /* 0x0000000506067207 */ /* 0x000fe20006000000 */
[----:B------:R-:W-:-:S07]  /*14a0*/  IMAD.MOV.U32 R5, RZ, RZ, R37 ;  /* 0x000000ffff057224 */ /* 0x000fce00078e0025 */
.L_x_13:
[----:B------:R-:W-:Y:S05]  /*14b0*/  @!P3 BRA `(.L_x_16) ;  /* 0x00000000000cb947 */ /* 0x000fea0003800000 */
[----:B------:R-:W-:Y:S01]  /*14c0*/  UCGABAR_WAIT ;  /* 0x0000000000007dc7 */ /* 0x000fe20008000000 */
[----:B------:R-:W-:Y:S01]  /*14d0*/  CCTL.IVALL ;  /* 0x00000000ff00798f */ /* 0x000fe20002000000 */
[----:B------:R-:W-:Y:S05]  /*14e0*/  BRA `(.L_x_17) ;  /* 0x0000000000047947 */ /* 0x000fea0003800000 */
.L_x_16:
[----:B------:R-:W-:Y:S06]  /*14f0*/  BAR.SYNC.DEFER_BLOCKING 0x0 ;  /* 0x0000000000007b1d */ /* 0x000fec0000010000 */
.L_x_17:
[----:B------:R-:W-:Y:S05]  /*1500*/  @!P2 BRA `(.L_x_18) ;  /* 0x0000003c00a4a947 */ /* 0x000fea0003800000 */
[----:B------:R-:W-:-:S13]  /*1510*/  ISETP.GT.U32.AND P1, PT, R40, 0x1, PT ;  /* 0x000000012800780c */ /* 0x000fda0003f24070 */
[----:B------:R-:W-:Y:S05]  /*1520*/  @P1 EXIT ;  /* 0x000000000000194d */ /* 0x000fea0003800000 */
.L_x_19:
[----:B------:R-:W-:-:S08]  /*1530*/  NOP ;  /* 0x0000000000007918 */ /* 0x000fd00000000000 */
[----:B------:R-:W0:Y:S02]  /*1540*/  USETMAXREG.TRY_ALLOC.CTAPOOL UP0, 0xe8 ;  /* 0x000000e8000079c8 */ /* 0x000e240008000600 */
[----:B0-----:R-:W-:-:S13]  /*1550*/  PLOP3.LUT P1, PT, PT, PT, UP0, 0x80, 0x0 ;  /* 0x000000000000781c */ /* 0x001fda0003f2f008 */
[----:B------:R-:W-:Y:S05]  /*1560*/  @!P1 BRA `(.L_x_19) ;  /* 0xfffffffc00f09947 */ /* 0x000fea000383ffff */
[----:B------:R-:W-:-:S13]  /*1570*/  LOP3.LUT P1, RZ, R15, 0xff, RZ, 0xc0, !PT ;  /* 0x000000ff0fff7812 */ /* 0x000fda000782c0ff */
[----:B------:R-:W-:Y:S05]  /*1580*/  @!P1 EXIT ;  /* 0x000000000000994d */ /* 0x000fea0003800000 */
[-C--:B------:R-:W-:Y:S01]  /*1590*/  LEA.HI R15, R24, R11.reuse, RZ, 0x2 ;  /* 0x0000000b180f7211 */ /* 0x080fe200078f10ff */
[----:B------:R-:W0:Y:S01]  /*15a0*/  S2UR UR6, SR_CgaCtaId ;  /* 0x00000000000679c3 */ /* 0x000e220000008800 */
[----:B------:R-:W-:Y:S01]  /*15b0*/  LEA.HI R10, R11, R11, RZ, 0x1 ;  /* 0x0000000b0b0a7211 */ /* 0x000fe200078f08ff */
[----:B------:R-:W-:Y:S01]  /*15c0*/  UMOV UR12, 0x400 ;  /* 0x00000400000c7882 */ /* 0x000fe20000000000 */
[--C-:B------:R-:W-:Y:S01]  /*15d0*/  SHF.R.S32.HI R17, RZ, 0x2, R15.reuse ;  /* 0x00000002ff117819 */ /* 0x100fe2000001140f */
[----:B------:R-:W-:Y:S01]  /*15e0*/  UIADD3 UR7, UR13, -0x1, URZ ;  /* 0xffffffff0d077890 */ /* 0x000fe2000fffe03f */
[----:B------:R-:W-:Y:S01]  /*15f0*/  SHF.R.S32.HI R18, RZ, 0x1f, R15 ;  /* 0x0000001fff127819 */ /* 0x000fe2000001140f */
[----:B------:R-:W-:Y:S01]  /*1600*/  ULDC UR10, c[0x0][0x284] ;  /* 0x0000a100000a7ab9 */ /* 0x000fe20000000800 */
[----:B------:R-:W-:Y:S01]  /*1610*/  LOP3.LUT R16, R10, 0x3ffffe, RZ, 0xc0, !PT ;  /* 0x003ffffe0a107812 */ /* 0x000fe200078ec0ff */
[----:B------:R-:W-:Y:S01]  /*1620*/  UISETP.NE.AND UP0, UPT, UR7, URZ, UPT ;  /* 0x0000003f0700728c */ /* 0x000fe2000bf05270 */
[----:B------:R-:W-:Y:S01]  /*1630*/  LOP3.LUT R20, R15, 0xfffffffc, RZ, 0xc0, !PT ;  /* 0xfffffffc0f147812 */ /* 0x000fe200078ec0ff */
[----:B------:R-:W-:Y:S01]  /*1640*/  USHF.L.U32 UR19, UR14, 0x1, URZ ;  /* 0x000000010e137899 */ /* 0x000fe2000800063f */
[----:B------:R-:W-:Y:S01]  /*1650*/  LEA.HI R18, R18, R17, RZ, 0x3 ;  /* 0x0000001112127211 */ /* 0x000fe200078f18ff */
[C---:B------:R-:W-:Y:S01]  /*1660*/  IMAD.IADD R16, R11.reuse, 0x1, -R16 ;  /* 0x000000010b107824 */ /* 0x040fe200078e0a10 */
[----:B------:R-:W-:Y:S01]  /*1670*/  LEA.HI R24, R24, R11, RZ, 0x5 ;  /* 0x0000000b18187211 */ /* 0x000fe200078f28ff */
[----:B------:R-:W-:Y:S01]  /*1680*/  IMAD.IADD R15, R11, 0x1, -R20 ;  /* 0x000000010b0f7824 */ /* 0x000fe200078e0a14 */
[----:B------:R-:W-:Y:S01]  /*1690*/  LOP3.LUT R18, R18, 0xfffffff8, RZ, 0xc0, !PT ;  /* 0xfffffff812127812 */ /* 0x000fe200078ec0ff */
[----:B------:R-:W-:Y:S01]  /*16a0*/  USEL UR9, URZ, 0x1, UP0 ;  /* 0x000000013f097887 */ /* 0x000fe20008000000 */
[----:B------:R-:W-:-:S02]  /*16b0*/  SHF.R.S32.HI R11, RZ, 0x1, R10 ;  /* 0x00000001ff0b7819 */ /* 0x000fc4000001140a */
[----:B------:R-:W-:Y:S01]  /*16c0*/  LOP3.LUT R57, R7, 0x1, RZ, 0xfc, !PT ;  /* 0x0000000107397812 */ /* 0x000fe200078efcff */
[----:B------:R-:W-:Y:S01]  /*16d0*/  IMAD.IADD R18, R17, 0x1, -R18 ;  /* 0x0000000111127824 */ /* 0x000fe200078e0a12 */
[----:B------:R-:W-:Y:S01]  /*16e0*/  LEA.HI R10, R10, R11, RZ, 0x1 ;  /* 0x0000000b0a0a7211 */ /* 0x000fe200078f08ff */
[----:B------:R-:W-:Y:S01]  /*16f0*/  IMAD.U32 R59, RZ, RZ, UR9 ;  /* 0x00000009ff3b7e24 */ /* 0x000fe2000f8e00ff */
[----:B------:R-:W-:Y:S01]  /*1700*/  SHF.R.S32.HI R17, RZ, 0x5, R24 ;  /* 0x00000005ff117819 */ /* 0x000fe20000011418 */
[----:B0-----:R-:W-:Y:S01]  /*1710*/  ULEA UR12, UR6, UR12, 0x18 ;  /* 0x0000000c060c7291 */ /* 0x001fe2000f8ec03f */
[----:B------:R-:W-:Y:S01]  /*1720*/  LOP3.LUT R10, R10, 0x7fffffe, RZ, 0xc0, !PT ;  /* 0x07fffffe0a0a7812 */ /* 0x000fe200078ec0ff */
[----:B------:R-:W-:Y:S02]  /*1730*/  USHF.L.U32 UR6, UR7, 0x3, URZ ;  /* 0x0000000307067899 */ /* 0x000fe4000800063f */
[----:B------:R-:W-:Y:S01]  /*1740*/  IMAD R19, R17, 0x2, R16 ;  /* 0x0000000211137824 */ /* 0x000fe200078e0210 */
[----:B------:R-:W-:Y:S01]  /*1750*/  UIADD3 UR7, UR12, 0x11200, URZ ;  /* 0x000112000c077890 */ /* 0x000fe2000fffe03f */
[----:B------:R-:W-:Y:S01]  /*1760*/  IMAD.IADD R11, R11, 0x1, -R10 ;  /* 0x000000010b0b7824 */ /* 0x000fe200078e0a0a */
[----:B------:R-:W-:Y:S01]  /*1770*/  UIADD3 UR8, UR12, 0x200, URZ ;  /* 0x000002000c087890 */ /* 0x000fe2000fffe03f */
[--C-:B------:R-:W-:Y:S01]  /*1780*/  IMAD R16, R19, 0x8, R18.reuse ;  /* 0x0000000813107824 */ /* 0x100fe200078e0212 */
[----:B------:R-:W-:Y:S01]  /*1790*/  USHF.R.U32.HI UR7, URZ, 0x4, UR7 ;  /* 0x000000043f077899 */ /* 0x000fe20008011607 */
[C-C-:B------:R-:W-:Y:S01]  /*17a0*/  IMAD R10, R17.reuse, 0x10, R18.reuse ;  /* 0x00000010110a7824 */ /* 0x140fe200078e0212 */
[----:B------:R-:W-:Y:S01]  /*17b0*/  USHF.R.U32.HI UR8, URZ, 0x4, UR8 ;  /* 0x000000043f087899 */ /* 0x000fe20008011608 */
[----:B------:R-:W-:Y:S01]  /*17c0*/  IMAD R11, R16, 0x4, R11 ;  /* 0x00000004100b7824 */ /* 0x000fe200078e020b */
[----:B------:R-:W-:Y:S01]  /*17d0*/  VIMNMX R16, RZ, UR14, PT ;  /* 0x0000000eff107c48 */ /* 0x000fe2000bfe0100 */
[----:B------:R-:W-:Y:S01]  /*17e0*/  IMAD R17, R17, -0x10, -R18 ;  /* 0xfffffff011117824 */ /* 0x000fe200078e0a12 */
[----:B------:R-:W-:Y:S01]  /*17f0*/  UIADD3 UR22, UR12, 0x120, URZ ;  /* 0x000001200c167890 */ /* 0x000fe2000fffe03f */
[----:B------:R-:W-:Y:S01]  /*1800*/  IMAD.SHL.U32 R18, R11, 0x20, RZ ;  /* 0x000000200b127824 */ /* 0x000fe200078e00ff */
[----:B------:R-:W-:Y:S01]  /*1810*/  ULOP3.LUT UR6, UR6, 0x8, URZ, 0xc0, !UPT ;  /* 0x0000000806067892 */ /* 0x000fe2000f8ec03f */
[----:B------:R-:W-:Y:S01]  /*1820*/  IADD3 R16, -R16, UR14, RZ ;  /* 0x0000000e10107c10 */ /* 0x000fe2000fffe1ff */
[----:B------:R-:W-:Y:S01]  /*1830*/  ULOP3.LUT UR7, UR7, 0x3fff, URZ, 0xc0, !UPT ;  /* 0x00003fff07077892 */ /* 0x000fe2000f8ec03f */
[----:B------:R-:W-:Y:S01]  /*1840*/  VIADD R17, R17, UR10 ;  /* 0x0000000a11117c36 */ /* 0x000fe20008000000 */
[----:B------:R-:W-:Y:S01]  /*1850*/  ULOP3.LUT UR8, UR8, 0x3fff, URZ, 0xc0, !UPT ;  /* 0x00003fff08087892 */ /* 0x000fe2000f8ec03f */
[----:B------:R-:W-:Y:S01]  /*1860*/  SHF.R.S32.HI R11, RZ, 0x1f, R10 ;  /* 0x0000001fff0b7819 */ /* 0x000fe2000001140a */
[----:B------:R-:W-:Y:S01]  /*1870*/  ULEA UR13, UR13, UR22, 0x3 ;  /* 0x000000160d0d7291 */ /* 0x000fe2000f8e183f */
[----:B------:R-:W-:Y:S01]  /*1880*/  SHF.R.S32.HI R18, RZ, 0x3, R18 ;  /* 0x00000003ff127819 */ /* 0x000fe20000011412 */
[----:B------:R-:W-:-:S02]  /*1890*/  ULOP3.LUT UR23, UR6, 0x8, URZ, 0x3c, !UPT ;  /* 0x0000000806177892 */ /* 0x000fc4000f8e3c3f */
[----:B------:R-:W-:Y:S02]  /*18a0*/  ULOP3.LUT UR15, UR6, 0x18, URZ, 0x3c, !UPT ;  /* 0x00000018060f7892 */ /* 0x000fe4000f8e3c3f */
[----:B------:R-:W-:Y:S02]  /*18b0*/  ULOP3.LUT UR16, UR7, 0x10000, URZ, 0xfc, !UPT ;  /* 0x0001000007107892 */ /* 0x000fe4000f8efc3f */
[----:B------:R-:W-:-:S12]  /*18c0*/  ULOP3.LUT UR17, UR8, 0x10000, URZ, 0xfc, !UPT ;  /* 0x0001000008117892 */ /* 0x000fd8000f8efc3f */
.L_x_96:
[----:B------:R-:W-:Y:S01]  /*18d0*/  SHF.L.U32 R19, R59, 0x1f, RZ ;  /* 0x0000001f3b137819 */ /* 0x000fe200000006ff */
[----:B------:R-:W-:Y:S01]  /*18e0*/  IMAD.MOV.U32 R20, RZ, RZ, RZ ;  /* 0x000000ffff147224 */ /* 0x000fe200078e00ff */
[----:B------:R-:W-:Y:S02]  /*18f0*/  ISETP.GE.AND P2, PT, R16, 0x1, PT ;  /* 0x000000011000780c */ /* 0x000fe40003f46270 */
[----:B------:R-:W0:Y:S02]  /*1900*/  SYNCS.PHASECHK.TRANS64.TRYWAIT P1, [UR13+-0x8], R19 ;  /* 0xfffff813ff0075a7 */ /* 0x000e24000802014d */
[----:B0123-5:R-:W-:Y:S09]  /*1910*/  @!P1 BRA `(.L_x_20) ;  /* 0x0000005000c09947 */ /* 0x02fff20003800000 */
.L_x_131:
[----:B------:R-:W-:Y:S01]  /*1920*/  UMOV UR6, URZ ;  /* 0x0000003f00067c82 */ /* 0x000fe20008000000 */
[----:B0-----:R-:W-:Y:S01]  /*1930*/  CS2R R22, SRZ ;  /* 0x0000000000167805 */ /* 0x001fe2000001ff00 */
[----:B------:R-:W-:Y:S01]  /*1940*/  IMAD.MOV.U32 R56, RZ, RZ, RZ ;  /* 0x000000ffff387224 */ /* 0x000fe200078e00ff */
[----:B------:R-:W-:Y:S01]  /*1950*/  CS2R R60, SRZ ;  /* 0x00000000003c7805 */ /* 0x000fe2000001ff00 */
        /* <DEDUP_REMOVED lines=32> */
[----:B------:R-:W-:-:S02]  /*1b60*/  IMAD.MOV.U32 R92, RZ, RZ, RZ ;  /* 0x000000ffff5c7224 */ /* 0x000fc400078e00ff */
[----:B------:R-:W-:Y:S02]  /*1b70*/  IMAD.MOV.U32 R94, RZ, RZ, RZ ;  /* 0x000000ffff5e7224 */ /* 0x000fe400078e00ff */
[----:B------:R-:W-:Y:S02]  /*1b80*/  IMAD.MOV.U32 R96, RZ, RZ, RZ ;  /* 0x000000ffff607224 */ /* 0x000fe400078e00ff */
[----:B------:R-:W-:Y:S02]  /*1b90*/  IMAD.MOV.U32 R98, RZ, RZ, RZ ;  /* 0x000000ffff627224 */ /* 0x000fe400078e00ff */
[----:B------:R-:W-:Y:S02]  /*1ba0*/  IMAD.MOV.U32 R100, RZ, RZ, RZ ;  /* 0x000000ffff647224 */ /* 0x000fe400078e00ff */
[----:B------:R-:W-:Y:S02]  /*1bb0*/  IMAD.MOV.U32 R19, RZ, RZ, RZ ;  /* 0x000000ffff137224 */ /* 0x000fe400078e00ff */
[----:B------:R-:W-:-:S02]  /*1bc0*/  IMAD.MOV.U32 R102, RZ, RZ, RZ ;  /* 0x000000ffff667224 */ /* 0x000fc400078e00ff */
[----:B------:R-:W-:Y:S02]  /*1bd0*/  IMAD.MOV.U32 R21, RZ, RZ, RZ ;  /* 0x000000ffff157224 */ /* 0x000fe400078e00ff */
[----:B------:R-:W-:Y:S02]  /*1be0*/  IMAD.MOV.U32 R104, RZ, RZ, RZ ;  /* 0x000000ffff687224 */ /* 0x000fe400078e00ff */
[----:B------:R-:W-:Y:S01]  /*1bf0*/  IMAD.MOV.U32 R106, RZ, RZ, RZ ;  /* 0x000000ffff6a7224 */ /* 0x000fe200078e00ff */
[----:B------:R-:W-:Y:S06]  /*1c00*/  @!P2 BRA `(.L_x_21) ;  /* 0x00000004008ca947 */ /* 0x000fec0003800000 */
[----:B------:R-:W-:Y:S01]  /*1c10*/  IMAD.MOV.U32 R20, RZ, RZ, RZ ;  /* 0x000000ffff147224 */ /* 0x000fe200078e00ff */
[----:B------:R-:W-:Y:S01]  /*1c20*/  UPLOP3.LUT UP0, UPT, UPT, UPT, UPT, 0x40, 0x0 ;  /* 0x000000000000789c */ /* 0x000fe20003f0e870 */
[----:B------:R-:W-:Y:S01]  /*1c30*/  IMAD.MOV.U32 R63, RZ, RZ, R16 ;  /* 0x000000ffff3f7224 */ /* 0x000fe200078e0010 */
[----:B------:R-:W-:Y:S01]  /*1c40*/  UMOV UR6, URZ ;  /* 0x0000003f00067c82 */ /* 0x000fe20008000000 */
[----:B------:R-:W-:Y:S01]  /*1c50*/  IMAD.U32 R71, RZ, RZ, UR4 ;  /* 0x00000004ff477e24 */ /* 0x000fe2000f8e00ff */
[----:B------:R-:W-:Y:S01]  /*1c60*/  UMOV UR18, UR5 ;  /* 0x0000000500127c82 */ /* 0x000fe20008000000 */
[----:B------:R-:W-:Y:S01]  /*1c70*/  IMAD.U32 R65, RZ, RZ, UR5 ;  /* 0x00000005ff417e24 */ /* 0x000fe2000f8e00ff */
[----:B------:R-:W-:Y:S01]  /*1c80*/  UMOV UR7, URZ ;  /* 0x0000003f00077c82 */ /* 0x000fe20008000000 */
[----:B------:R-:W-:-:S05]  /*1c90*/  ULDC UR24, c[0x0][0x644] ;  /* 0x0001910000187ab9 */ /* 0x000fca0000000800 */
.L_x_29:
[----:B------:R-:W-:-:S13]  /*1ca0*/  ISETP.NE.AND P2, PT, R57, 0x3, PT ;  /* 0x000000033900780c */ /* 0x000fda0003f45270 */
[----:B0-----:R-:W-:Y:S05]  /*1cb0*/  @!P2 BRA `(.L_x_22) ;  /* 0x000000000004a947 */ /* 0x001fea0003800000 */
[----:B------:R-:W-:Y:S01]  /*1cc0*/  BPT.TRAP 0x1 ;  /* 0x000000040000795c */ /* 0x000fe20000300000 */
.L_x_22:
[----:B------:R-:W-:Y:S01]  /*1cd0*/  ULEA UR8, UR18, UR12, 0x3 ;  /* 0x0000000c12087291 */ /* 0x000fe2000f8e183f */
[----:B------:R-:W-:-:S08]  /*1ce0*/  SHF.L.U32 R69, R71, 0x1f, RZ ;  /* 0x0000001f47457819 */ /* 0x000fd000000006ff */
[----:B------:R0:W1:Y:S01]  /*1cf0*/  SYNCS.PHASECHK.TRANS64.TRYWAIT P1, [UR8], R69 ;  /* 0x00000045ff0075a7 */ /* 0x0000620008020148 */
[----:B------:R-:W-:Y:S05]  /*1d00*/  @!P2 BRA `(.L_x_23) ;  /* 0x000000000004a947 */ /* 0x000fea0003800000 */
[----:B------:R-:W-:Y:S01]  /*1d10*/  BPT.TRAP 0x1 ;  /* 0x000000040000795c */ /* 0x000fe20000300000 */
.L_x_23:
[----:B------:R-:W-:-:S04]  /*1d20*/  IMAD.U32 R67, RZ, RZ, UR18 ;  /* 0x00000012ff437e24 */ /* 0x000fc8000f8e00ff */
[----:B------:R-:W-:Y:S01]  /*1d30*/  IMAD R67, R67, 0x400, R18 ;  /* 0x0000040043437824 */ /* 0x000fe200078e0212 */
[----:B-1----:R-:W-:Y:S06]  /*1d40*/  @P1 BRA `(.L_x_24) ;  /* 0x0000000000081947 */ /* 0x002fec0003800000 */
[----:B------:R-:W1:Y:S02]  /*1d50*/  SYNCS.PHASECHK.TRANS64.TRYWAIT P1, [UR8], R69 ;  /* 0x00000045ff0075a7 */ /* 0x000e640008020148 */
[----:B-1----:R-:W-:Y:S05]  /*1d60*/  @!P1 BRA `(.L_x_25) ;  /* 0x0000004c00c49947 */ /* 0x002fea0003800000 */
.L_x_24:
[----:B01----:R-:W-:Y:S01]  /*1d70*/  LDS R69, [R67+UR12+0x33200] ;  /* 0x0332000c43457984 */ /* 0x003fe20008000800 */
[----:B------:R-:W-:Y:S02]  /*1d80*/  USEL UR7, UR7, URZ, !UP0 ;  /* 0x0000003f07077287 */ /* 0x000fe4000c000000 */
[----:B------:R-:W-:Y:S01]  /*1d90*/  ULEA UR8, UR18, UR17, 0x8 ;  /* 0x0000001112087291 */ /* 0x000fe2000f8e403f */
[----:B------:R-:W0:Y:S01]  /*1da0*/  LDS R108, [R67+UR12+0x33208] ;  /* 0x0332080c436c7984 */ /* 0x000e220008000800 */
[----:B------:R-:W-:Y:S02]  /*1db0*/  UISETP.NE.U32.AND UP0, UPT, UR7, URZ, UPT ;  /* 0x0000003f0700728c */ /* 0x000fe4000bf05070 */
[----:B------:R-:W-:Y:S01]  /*1dc0*/  ULEA UR10, UR18, UR16, 0x9 ;  /* 0x00000010120a7291 */ /* 0x000fe2000f8e483f */
[----:B------:R-:W-:Y:S01]  /*1dd0*/  UMOV UR9, 0x80000020 ;  /* 0x8000002000097882 */ /* 0x000fe20000000000 */
[----:B------:R-:W-:Y:S01]  /*1de0*/  UMOV UR11, 0x40000040 ;  /* 0x40000040000b7882 */ /* 0x000fe20000000000 */
[----:B------:R-:W-:Y:S01]  /*1df0*/  UIADD3 UR6, UR6, 0x2, URZ ;  /* 0x0000000206067890 */ /* 0x000fe2000fffe03f */
[----:B0-----:R-:W-:-:S06]  /*1e00*/  WARPGROUP.ARRIVE ;  /* 0x00000000000079c5 */ /* 0x001fcc0000000000 */
[----:B------:R-:W-:Y:S01]  /*1e10*/  QGMMA.SP.64x64x64.F32.E4M3.E4M3 R24, gdesc[UR8], R24, UP0, R69 ;  /* 0x04e04500081879f3 */ /* 0x000fe2000bf00a18 */
[----:B------:R-:W-:Y:S02]  /*1e20*/  UIADD3 UR8, UR8, 0x2, URZ ;  /* 0x0000000208087890 */ /* 0x000fe4000fffe03f */
[----:B------:R-:W-:Y:S01]  /*1e30*/  UIADD3 UR10, UR10, 0x4, URZ ;  /* 0x000000040a0a7890 */ /* 0x000fe2000fffe03f */
[----:B------:R-:W-:Y:S01]  /*1e40*/  UMOV UR9, 0x80000020 ;  /* 0x8000002000097882 */ /* 0x000fe20000000000 */
[----:B------:R-:W-:Y:S01]  /*1e50*/  UMOV UR11, 0x40000040 ;  /* 0x40000040000b7882 */ /* 0x000fe20000000000 */
[----:B------:R-:W-:-:S04]  /*1e60*/  UISETP.NE.AND UP0, UPT, UR6, UR24, UPT ;  /* 0x000000180600728c */ /* 0x000fc8000bf05270 */
[----:B------:R-:W-:-:S04]  /*1e70*/  USEL UR7, URZ, 0x1, UP0 ;  /* 0x000000013f077887 */ /* 0x000fc80008000000 */
[----:B------:R-:W-:-:S06]  /*1e80*/  UISETP.NE.AND UP0, UPT, UR7, URZ, UPT ;  /* 0x0000003f0700728c */ /* 0x000fcc000bf05270 */
[----:B------:R-:W-:Y:S01]  /*1e90*/  PLOP3.LUT P1, PT, PT, PT, UP0, 0x80, 0x0 ;  /* 0x000000000000781c */ /* 0x000fe20003f2f008 */
[----:B------:R-:W-:Y:S03]  /*1ea0*/  QGMMA.SP.64x64x64.F32.E4M3.E4M3 R24, gdesc[UR8], R24, R108, gsb0 ;  /* 0x04e06c00081879f3 */ /* 0x000fe60008000a18 */
[----:B------:R-:W-:-:S09]  /*1eb0*/  WARPGROUP.DEPBAR.LE gsb0, 0x0 ;  /* 0x00008000000079c5 */ /* 0x000fd20000010000 */
[----:B------:R-:W-:Y:S05]  /*1ec0*/  @!P1 BRA `(.L_x_26) ;  /* 0x0000000000889947 */ /* 0x000fea0003800000 */
[----:B------:R-:W-:Y:S01]  /*1ed0*/  FADD R61, R24, R61 ;  /* 0x0000003d183d7221 */ /* 0x000fe20000000000 */
[----:B------:R-:W-:-:S01]  /*1ee0*/  FADD R106, R25, R106 ;  /* 0x0000006a196a7221 */ /* 0x000fc20000000000 */
        /* <DEDUP_REMOVED lines=30> */
[----:B------:R-:W-:-:S02]  /*20d0*/  WARPGROUP.DEPBAR.LE gsb0, 0x0 ;  /* 0x00008000000079c5 */ /* 0x000fc40000010000 */
[----:B------:R-:W-:-:S05]  /*20e0*/  UMOV UR6, URZ ;  /* 0x0000003f00067c82 */ /* 0x000fca0008000000 */
.L_x_26:
[----:B------:R-:W-:Y:S05]  /*20f0*/  @!P2 BRA `(.L_x_27) ;  /* 0x000000000004a947 */ /* 0x000fea0003800000 */
[----:B------:R-:W-:Y:S01]  /*2100*/  BPT.TRAP 0x1 ;  /* 0x000000040000795c */ /* 0x000fe20000300000 */
.L_x_27:
[----:B------:R-:W-:Y:S02]  /*2110*/  @P0 LEA R67, R65, UR12, 0x3 ;  /* 0x0000000c41430c11 */ /* 0x000fe4000f8e18ff */
[----:B------:R-:W-:-:S03]  /*2120*/  ISETP.GT.U32.AND P1, PT, R7, 0x1, PT ;  /* 0x000000010700780c */ /* 0x000fc60003f24070 */
[----:B------:R-:W-:-:S05]  /*2130*/  @P0 VIADD R67, R67, 0x88 ;  /* 0x0000008843430836 */ /* 0x000fca0000000000 */
[----:B------:R-:W-:-:S04]  /*2140*/  @P0 PRMT R67, R12, 0x654, R67 ;  /* 0x000006540c430816 */ /* 0x000fc80000000043 */
[----:B------:R0:W-:Y:S01]  /*2150*/  @P0 SYNCS.ARRIVE.TRANS64.RED.A1T0 RZ, [R67+URZ], RZ ;  /* 0x000000ff43ff09a7 */ /* 0x0001e2000810043f */
[----:B------:R-:W-:Y:S05]  /*2160*/  @P1 BRA `(.L_x_28) ;  /* 0x0000000000041947 */ /* 0x000fea0003800000 */
[----:B------:R-:W-:Y:S01]  /*2170*/  BPT.TRAP 0x1 ;  /* 0x000000040000795c */ /* 0x000fe20000300000 */
.L_x_28:
[----:B------:R-:W-:Y:S01]  /*2180*/  UIADD3 UR18, UR18, 0x1, URZ ;  /* 0x0000000112127890 */ /* 0x000fe2000fffe03f */
[----:B------:R-:W-:Y:S01]  /*2190*/  ISETP.GT.AND P2, PT, R63, 0x1, PT ;  /* 0x000000013f00780c */ /* 0x000fe20003f44270 */
[----:B------:R-:W-:Y:S02]  /*21a0*/  VIADD R65, R65, 0x1 ;  /* 0x0000000141417836 */ /* 0x000fe40000000000 */
[----:B------:R-:W-:Y:S01]  /*21b0*/  UISETP.NE.AND UP1, UPT, UR18, 0x11, UPT ;  /* 0x000000111200788c */ /* 0x000fe2000bf25270 */
[----:B------:R-:W-:Y:S02]  /*21c0*/  VIADD R63, R63, 0xffffffff ;  /* 0xffffffff3f3f7836 */ /* 0x000fe40000000000 */
[C---:B------:R-:W-:Y:S01]  /*21d0*/  ISETP.NE.AND P1, PT, R65.reuse, 0x11, PT ;  /* 0x000000114100780c */ /* 0x040fe20003f25270 */
[----:B------:R-:W-:Y:S02]  /*21e0*/  USEL UR7, URZ, 0x1, UP1 ;  /* 0x000000013f077887 */ /* 0x000fe40008800000 */
[----:B------:R-:W-:Y:S01]  /*21f0*/  USEL UR18, UR18, URZ, UP1 ;  /* 0x0000003f12127287 */ /* 0x000fe20008800000 */
[----:B------:R-:W-:-:S03]  /*2200*/  SEL R65, R65, RZ, P1 ;  /* 0x000000ff41417207 */ /* 0x000fc60000800000 */
[----:B------:R-:W-:Y:S01]  /*2210*/  LOP3.LUT R71, R71, UR7, RZ, 0x3c, !PT ;  /* 0x0000000747477c12 */ /* 0x000fe2000f8e3cff */
[----:B------:R-:W-:Y:S01]  /*2220*/  UMOV UR7, 0x1 ;  /* 0x0000000100077882 */ /* 0x000fe20000000000 */
[----:B------:R-:W-:Y:S06]  /*2230*/  @P2 BRA `(.L_x_29) ;  /* 0xfffffff800982947 */ /* 0x000fec000383ffff */
.L_x_21:
[----:B------:R-:W-:Y:S01]  /*2240*/  UISETP.NE.AND UP0, UPT, UR6, URZ, UPT ;  /* 0x0000003f0600728c */ /* 0x000fe2000bf05270 */
[----:B------:R-:W-:Y:S02]  /*2250*/  IMAD.MOV.U32 R63, RZ, RZ, R21 ;  /* 0x000000ffff3f7224 */ /* 0x000fe400078e0015 */
[----:B------:R-:W-:Y:S01]  /*2260*/  IMAD.MOV.U32 R65, RZ, RZ, R19 ;  /* 0x000000ffff417224 */ /* 0x000fe200078e0013 */
[----:B------:R-:W-:Y:S01]  /*2270*/  USEL UR6, URZ, 0x1, !UP0 ;  /* 0x000000013f067887 */ /* 0x000fe2000c000000 */
[----:B------:R-:W-:Y:S01]  /*2280*/  IMAD.MOV.U32 R21, RZ, RZ, R23 ;  /* 0x000000ffff157224 */ /* 0x000fe200078e0017 */
[----:B------:R-:W-:Y:S01]  /*2290*/  SHF.L.U32 R19, R59, 0x1f, RZ ;  /* 0x0000001f3b137819 */ /* 0x000fe200000006ff */
[----:B------:R-:W-:-:S03]  /*22a0*/  IMAD.U32 R23, RZ, RZ, UR23 ;  /* 0x00000017ff177e24 */ /* 0x000fc6000f8e00ff */
[----:B------:R-:W-:-:S13]  /*22b0*/  ISETP.NE.AND P1, PT, RZ, UR6, PT ;  /* 0x00000006ff007c0c */ /* 0x000fda000bf25270 */
[----:B------:R-:W-:Y:S05]  /*22c0*/  @!P1 BRA `(.L_x_30) ;  /* 0x0000000000849947 */ /* 0x000fea0003800000 */
[----:B------:R-:W-:Y:S01]  /*22d0*/  FADD R61, R24, R61 ;  /* 0x0000003d183d7221 */ /* 0x000fe20000000000 */
        /* <DEDUP_REMOVED lines=31> */
[----:B------:R-:W-:-:S06]  /*24d0*/  WARPGROUP.DEPBAR.LE gsb0, 0x0 ;  /* 0x00008000000079c5 */ /* 0x000fcc0000010000 */
.L_x_30:
[----:B------:R1:W-:Y:S01]  /*24e0*/  SYNCS.ARRIVE.TRANS64.A1T0 RZ, [R23+UR22], RZ ;  /* 0x000000ff17ff79a7 */ /* 0x0003e20008100016 */
[----:B------:R-:W-:Y:S02]  /*24f0*/  WARPGROUP.DEPBAR.LE gsb0, 0x0 ;  /* 0x00008000000079c5 */ /* 0x000fe40000010000 */
[----:B------:R-:W-:Y:S01]  /*2500*/  UIADD3 UR5, UR5, UR19, URZ ;  /* 0x0000001305057290 */ /* 0x000fe2000fffe03f */
[----:B------:R-:W-:Y:S01]  /*2510*/  SHF.R.S32.HI R29, RZ, 0x1f, R5 ;  /* 0x0000001fff1d7819 */ /* 0x000fe20000011405 */
[----:B------:R-:W-:Y:S02]  /*2520*/  UISETP.GE.U32.AND UP1, UPT, UR19, 0x11, UPT ;  /* 0x000000111300788c */ /* 0x000fe4000bf26070 */
[----:B------:R-:W-:Y:S01]  /*2530*/  UISETP.GT.U32.AND UP0, UPT, UR5, 0x10, UPT ;  /* 0x000000100500788c */ /* 0x000fe2000bf04070 */
[----:B------:R-:W3:Y:S01]  /*2540*/  SYNCS.PHASECHK.TRANS64.TRYWAIT P1, [UR13+0x8], R19 ;  /* 0x00000813ff0075a7 */ /* 0x000ee2000802014d */
[----:B------:R-:W-:Y:S02]  /*2550*/  UIMAD.WIDE.U32 UR6, UR5, -0xf0f0f0f, URZ ;  /* 0xf0f0f0f1050678a5 */ /* 0x000fe4000f8e003f */
[----:B------:R-:W-:-:S02]  /*2560*/  UISETP.LT.U32.AND UP0, UPT, UR19, 0x11, UP0 ;  /* 0x000000111300788c */ /* 0x000fc40008701070 */
[----:B------:R-:W-:Y:S02]  /*2570*/  USHF.R.U32.HI UR6, URZ, 0x4, UR7 ;  /* 0x000000043f067899 */ /* 0x000fe40008011607 */
[----:B------:R-:W-:Y:S02]  /*2580*/  USEL UR8, URZ, 0x1, !UP0 ;  /* 0x000000013f087887 */ /* 0x000fe4000c000000 */
[----:B------:R-:W-:Y:S02]  /*2590*/  UIMAD UR5, UR6, -0x11, UR5 ;  /* 0xffffffef060578a4 */ /* 0x000fe4000f8e0205 */
[----:B------:R-:W-:-:S04]  /*25a0*/  ULOP3.LUT UR4, UR4, UR8, URZ, 0x3c, !UPT ;  /* 0x0000000804047292 */ /* 0x000fc8000f8e3c3f */
[----:B------:R-:W-:Y:S01]  /*25b0*/  @UP1 ULOP3.LUT UR4, UR4, 0x1, UR6, 0x78, !UPT ;  /* 0x0000000104041892 */ /* 0x000fe2000f8e7806 */
[----:B------:R-:W0:Y:S01]  /*25c0*/  LDC R28, c[0x0][0x288] ;  /* 0x0000a200ff1c7b82 */ /* 0x000e220000000800 */
[----:B-1-3--:R-:W-:Y:S10]  /*25d0*/  @!P1 BRA `(.L_x_31) ;  /* 0x0000004400c09947 */ /* 0x00aff40003800000 */
.L_x_132:
[----:B------:R-:W-:Y:S01]  /*25e0*/  ULDC.64 UR6, c[0x0][0x6d0] ;  /* 0x0001b40000067ab9 */ /* 0x000fe20000000a00 */
[----:B------:R-:W-:Y:S02]  /*25f0*/  IMAD.SHL.U32 R32, R6, 0x40, RZ ;  /* 0x0000004006207824 */ /* 0x000fe400078e00ff */
[----:B-1----:R-:W-:Y:S02]  /*2600*/  IMAD R24, R29, UR6, RZ ;  /* 0x000000061d187c24 */ /* 0x002fe4000f8e02ff */
[C---:B------:R-:W-:Y:S01]  /*2610*/  IMAD.WIDE.U32 R26, R5.reuse, UR6, R10 ;  /* 0x00000006051a7c25 */ /* 0x040fe2000f8e000a */
[----:B------:R-:W-:Y:S01]  /*2620*/  ULDC UR6, c[0x0][0x284] ;  /* 0x0000a10000067ab9 */ /* 0x000fe20000000800 */
[----:B------:R-:W-:Y:S02]  /*2630*/  SHF.R.S32.HI R33, RZ, 0x1f, R32 ;  /* 0x0000001fff217819 */ /* 0x000fe40000011420 */
[----:B------:R-:W-:Y:S01]  /*2640*/  IMAD.SHL.U32 R19, R4, 0x40, RZ ;  /* 0x0000004004137824 */ /* 0x000fe200078e00ff */
[C---:B------:R-:W-:Y:S01]  /*2650*/  ISETP.GE.AND P1, PT, R32.reuse, UR6, PT ;  /* 0x0000000620007c0c */ /* 0x040fe2000bf26270 */
[----:B------:R-:W-:Y:S01]  /*2660*/  IMAD R23, R5, UR7, R24 ;  /* 0x0000000705177c24 */ /* 0x000fe2000f8e0218 */
[----:B------:R-:W-:Y:S01]  /*2670*/  IADD3 R26, P2, R32, R26, RZ ;  /* 0x0000001a201a7210 */ /* 0x000fe20007f5e0ff */
[----:B------:R-:W-:Y:S01]  /*2680*/  IMAD.WIDE R24, R15, 0x2, RZ ;  /* 0x000000020f187825 */ /* 0x000fe200078e02ff */
[----:B0-----:R-:W-:-:S02]  /*2690*/  ISETP.GE.OR P1, PT, R19, R28, P1 ;  /* 0x0000001c1300720c */ /* 0x001fc40000f26670 */
[----:B------:R-:W-:Y:S01]  /*26a0*/  IADD3.X R27, R33, R27, R23, P2, !PT ;  /* 0x0000001b211b7210 */ /* 0x000fe200017fe417 */
[----:B------:R-:W-:Y:S02]  /*26b0*/  IMAD R6, R15, -0x2, R28 ;  /* 0xfffffffe0f067824 */ /* 0x000fe400078e021c */
[----:B------:R-:W-:-:S04]  /*26c0*/  IMAD.WIDE R36, R4, 0x40, R24 ;  /* 0x0000004004247825 */ /* 0x000fc800078e0218 */
[----:B------:R-:W-:-:S04]  /*26d0*/  IMAD.IADD R4, R6, 0x1, -R19 ;  /* 0x0000000106047824 */ /* 0x000fc800078e0a13 */
[----:B------:R-:W-:Y:S05]  /*26e0*/  @P1 BRA `(.L_x_32) ;  /* 0x0000002400881947 */ /* 0x000fea0003800000 */
[----:B------:R-:W0:Y:S01]  /*26f0*/  LDC.64 R42, c[0x0][0x6c8] ;  /* 0x0001b200ff2a7b82 */ /* 0x000e220000000a00 */
[----:B----45:R-:W-:Y:S01]  /*2700*/  FSETP.NEU.AND P2, PT, R14, RZ, PT ;  /* 0x000000ff0e00720b */ /* 0x030fe20003f4d000 */
[----:B------:R-:W-:Y:S01]  /*2710*/  IMAD.IADD R23, R17, 0x1, -R32 ;  /* 0x0000000111177824 */ /* 0x000fe200078e0a20 */
[----:B------:R-:W-:Y:S01]  /*2720*/  ISETP.GT.AND P1, PT, R4, RZ, PT ;  /* 0x000000ff0400720c */ /* 0x000fe20003f24270 */
[----:B------:R-:W-:Y:S03]  /*2730*/  BSSY B0, `(.L_x_32) ;  /* 0x000025d000007945 */ /* 0x000fe60003800000 */
[----:B------:R-:W-:Y:S01]  /*2740*/  ISETP.GT.AND P5, PT, R23, RZ, P1 ;  /* 0x000000ff1700720c */ /* 0x000fe20000fa4270 */
[-C--:B0-----:R-:W-:Y:S02]  /*2750*/  IMAD R6, R37, R42.reuse, RZ ;  /* 0x0000002a25067224 */ /* 0x081fe400078e02ff */
[----:B------:R-:W-:-:S04]  /*2760*/  IMAD.WIDE.U32 R38, R36, R42, R26 ;  /* 0x0000002a24267225 */ /* 0x000fc800078e001a */
[----:B------:R-:W-:-:S04]  /*2770*/  IMAD R19, R36, R43, R6 ;  /* 0x0000002b24137224 */ /* 0x000fc800078e0206 */
[----:B------:R-:W-:Y:S01]  /*2780*/  IMAD.IADD R45, R39, 0x1, R19 ;  /* 0x00000001272d7824 */ /* 0x000fe200078e0213 */
[----:B------:R-:W-:Y:S06]  /*2790*/  @!P2 BRA `(.L_x_33) ;  /* 0x00000018009ca947 */ /* 0x000fec0003800000 */
[----:B------:R-:W-:Y:S01]  /*27a0*/  ULDC.64 UR6, c[0x0][0x6b8] ;  /* 0x0001ae0000067ab9 */ /* 0x000fe20000000a00 */
[----:B------:R-:W-:Y:S01]  /*27b0*/  ULDC.64 UR10, c[0x0][0x6b0] ;  /* 0x0001ac00000a7ab9 */ /* 0x000fe20000000a00 */
[----:B------:R-:W-:Y:S01]  /*27c0*/  IMAD.WIDE.U32 R24, R5, UR6, R10 ;  /* 0x0000000605187c25 */ /* 0x000fe2000f8e000a */
[----:B------:R-:W-:Y:S01]  /*27d0*/  ULDC.64 UR24, c[0x0][0x6a8] ;  /* 0x0001aa0000187ab9 */ /* 0x000fe20000000a00 */
[----:B------:R-:W0:Y:S01]  /*27e0*/  LDC.64 R34, c[0x0][0x6b0] ;  /* 0x0001ac00ff227b82 */ /* 0x000e220000000a00 */
[----:B------:R-:W-:Y:S01]  /*27f0*/  ULDC.64 UR8, c[0x0][0x6c0] ;  /* 0x0001b00000087ab9 */ /* 0x000fe20000000a00 */
[----:B------:R-:W-:Y:S01]  /*2800*/  IMAD R6, R29, UR6, RZ ;  /* 0x000000061d067c24 */ /* 0x000fe2000f8e02ff */
[----:B------:R-:W-:Y:S01]  /*2810*/  IADD3 R26, P2, R32, R24, RZ ;  /* 0x00000018201a7210 */ /* 0x000fe20007f5e0ff */
[----:B------:R-:W-:Y:S02]  /*2820*/  IMAD R19, R37, UR10, RZ ;  /* 0x0000000a25137c24 */ /* 0x000fe4000f8e02ff */
[----:B------:R-:W-:-:S02]  /*2830*/  IMAD R39, R5, UR7, R6 ;  /* 0x0000000705277c24 */ /* 0x000fc4000f8e0206 */
[----:B------:R-:W-:-:S03]  /*2840*/  IMAD R37, R36, UR11, R19 ;  /* 0x0000000b24257c24 */ /* 0x000fc6000f8e0213 */
[----:B------:R-:W-:-:S03]  /*2850*/  IADD3.X R27, R33, R25, R39, P2, !PT ;  /* 0x00000019211b7210 */ /* 0x000fc600017fe427 */
[----:B------:R-:W-:-:S04]  /*2860*/  IMAD.WIDE.U32 R24, R36, UR10, R26 ;  /* 0x0000000a24187c25 */ /* 0x000fc8000f8e001a */
[----:B------:R-:W-:Y:S01]  /*2870*/  IMAD.IADD R19, R25, 0x1, R37 ;  /* 0x0000000119137824 */ /* 0x000fe200078e0225 */
[----:B------:R-:W-:-:S04]  /*2880*/  LEA R28, P2, R24, UR24, 0x2 ;  /* 0x00000018181c7c11 */ /* 0x000fc8000f8410ff */
[----:B------:R-:W-:-:S05]  /*2890*/  LEA.HI.X R29, R24, UR25, R19, 0x2, P2 ;  /* 0x00000019181d7c11 */ /* 0x000fca00090f1413 */
[----:B------:R-:W3:Y:S01]  /*28a0*/  @P5 LDG.E.LTC128B R19, desc[UR20][R28.64] ;  /* 0x000000141c135981 */ /* 0x000ee2000c1e1920 */
[----:B------:R-:W-:Y:S01]  /*28b0*/  IMAD.WIDE.U32 R30, R36, UR10, R32 ;  /* 0x0000000a241e7c25 */ /* 0x000fe2000f8e0020 */
[----:B------:R-:W-:Y:S01]  /*28c0*/  LEA R24, P2, R38, UR8, 0x2 ;  /* 0x0000000826187c11 */ /* 0x000fe2000f8410ff */
[----:B------:R-:W-:Y:S02]  /*28d0*/  BSSY B1, `(.L_x_34) ;  /* 0x0000016000017945 */ /* 0x000fe40003800000 */
[----:B0-----:R-:W-:Y:S01]  /*28e0*/  IMAD.WIDE.U32 R40, R36, UR10, R34 ;  /* 0x0000000a24287c25 */ /* 0x001fe2000f8e0022 */
[----:B------:R-:W-:Y:S02]  /*28f0*/  LEA.HI.X R25, R38, UR9, R45, 0x2, P2 ;  /* 0x0000000926197c11 */ /* 0x000fe400090f142d */
[----:B------:R-:W-:Y:S01]  /*2900*/  IADD3 R34, P3, R10, R30, RZ ;  /* 0x0000001e0a227210 */ /* 0x000fe20007f7e0ff */
[----:B------:R-:W-:Y:S01]  /*2910*/  IMAD.IADD R45, R37, 0x1, R41 ;  /* 0x00000001252d7824 */ /* 0x000fe200078e0229 */
[----:B------:R-:W-:-:S02]  /*2920*/  ISETP.GT.AND P2, PT, R4, 0x1, PT ;  /* 0x000000010400780c */ /* 0x000fc40003f44270 */
[----:B------:R-:W-:Y:S02]  /*2930*/  IADD3.X R35, R11, R37, R31, P3, !PT ;  /* 0x000000250b237210 */ /* 0x000fe40001ffe41f */
[----:B------:R-:W-:Y:S01]  /*2940*/  IADD3 R30, P3, R26, R40, RZ ;  /* 0x000000281a1e7210 */ /* 0x000fe20007f7e0ff */
[----:B------:R-:W-:-:S04]  /*2950*/  IMAD.WIDE.U32 R34, R5, UR6, R34 ;  /* 0x0000000605227c25 */ /* 0x000fc8000f8e0022 */
[----:B------:R-:W-:Y:S01]  /*2960*/  IMAD.X R27, R45, 0x1, R27, P3 ;  /* 0x000000012d1b7824 */ /* 0x000fe200018e061b */
[----:B------:R-:W-:Y:S01]  /*2970*/  LEA R26, P3, R30, UR24, 0x2 ;  /* 0x000000181e1a7c11 */ /* 0x000fe2000f8610ff */
[----:B------:R-:W-:-:S03]  /*2980*/  IMAD.IADD R35, R39, 0x1, R35 ;  /* 0x0000000127237824 */ /* 0x000fc600078e0223 */
[----:B------:R-:W-:Y:S02]  /*2990*/  LEA.HI.X R27, R30, UR25, R27, 0x2, P3 ;  /* 0x000000191e1b7c11 */ /* 0x000fe400098f141b */
[----:B------:R-:W-:Y:S02]  /*29a0*/  LEA R36, P3, R34, UR24, 0x2 ;  /* 0x0000001822247c11 */ /* 0x000fe4000f8610ff */
[----:B------:R-:W-:Y:S02]  /*29b0*/  LEA R30, P6, R42, R24, 0x2 ;  /* 0x000000182a1e7211 */ /* 0x000fe400078c10ff */
[----:B------:R-:W-:Y:S01]  /*29c0*/  LEA.HI.X R37, R34, UR25, R35, 0x2, P3 ;  /* 0x0000001922257c11 */ /* 0x000fe200098f1423 */
[----:B---3--:R-:W-:-:S04]  /*29d0*/  FMUL R6, R19, R14 ;  /* 0x0000000e13067220 */ /* 0x008fc80000400000 */
[----:B--2---:R-:W-:-:S05]  /*29e0*/  FFMA R61, R61, R13, R6 ;  /* 0x0000000d3d3d7223 */ /* 0x004fca0000000006 */
[----:B------:R0:W-:Y:S01]  /*29f0*/  @P5 STG.E desc[UR20][R24.64], R61 ;  /* 0x0000003d18005986 */ /* 0x0001e2000c101914 */
[----:B------:R-:W-:-:S13]  /*2a00*/  ISETP.GT.AND P5, PT, R23, RZ, P2 ;  /* 0x000000ff1700720c */ /* 0x000fda00017a4270 */
[----:B0-----:R-:W-:Y:S05]  /*2a10*/  @!P5 BRA `(.L_x_35) ;  /* 0x000000000004d947 */ /* 0x001fea0003800000 */
[----:B------:R0:W5:Y:S02]  /*2a20*/  LDG.E.LTC128B R19, desc[UR20][R26.64] ;  /* 0x000000141a137981 */ /* 0x000164000c1e1920 */
.L_x_35:
[----:B------:R-:W-:Y:S05]  /*2a30*/  BSYNC B1 ;  /* 0x0000000000017941 */ /* 0x000fea0003800000 */
.L_x_34:
[----:B-----5:R-:W-:Y:S01]  /*2a40*/  FMUL R6, R19, R14 ;  /* 0x0000000e13067220 */ /* 0x020fe20000400000 */
[----:B------:R-:W-:Y:S01]  /*2a50*/  LEA.HI.X R31, R42, R25, R43, 0x2, P6 ;  /* 0x000000192a1f7211 */ /* 0x000fe200030f142b */
[----:B------:R-:W-:Y:S01]  /*2a60*/  BSSY B1, `(.L_x_36) ;  /* 0x0000008000017945 */ /* 0x000fe20003800000 */
[----:B------:R-:W-:Y:S01]  /*2a70*/  ISETP.GT.AND P3, PT, R23, 0x8, P1 ;  /* 0x000000081700780c */ /* 0x000fe20000f64270 */
[----:B------:R-:W-:Y:S01]  /*2a80*/  FFMA R35, R106, R13, R6 ;  /* 0x0000000d6a237223 */ /* 0x000fe20000000006 */
[----:B------:R-:W-:-:S04]  /*2a90*/  IADD3 R32, P1, P6, R10, R40, R32 ;  /* 0x000000280a207210 */ /* 0x000fc80007e3e020 */
[----:B------:R1:W-:Y:S01]  /*2aa0*/  @P5 STG.E desc[UR20][R30.64], R35 ;  /* 0x000000231e005986 */ /* 0x0003e2000c101914 */
[----:B------:R-:W-:-:S06]  /*2ab0*/  IADD3.X R33, R11, R45, R33, P1, P6 ;  /* 0x0000002d0b217210 */ /* 0x000fcc0000fec421 */
[----:B------:R-:W-:Y:S05]  /*2ac0*/  @!P3 BRA `(.L_x_37) ;  /* 0x000000000004b947 */ /* 0x000fea0003800000 */
[----:B------:R2:W5:Y:S02]  /*2ad0*/  LDG.E.LTC128B R19, desc[UR20][R36.64+0x20] ;  /* 0x0000201424137981 */ /* 0x000564000c1e1920 */
.L_x_37:
[----:B------:R-:W-:Y:S05]  /*2ae0*/  BSYNC B1 ;  /* 0x0000000000017941 */ /* 0x000fea0003800000 */
.L_x_36:
[----:B-----5:R-:W-:Y:S01]  /*2af0*/  FMUL R6, R19, R14 ;  /* 0x0000000e13067220 */ /* 0x020fe20000400000 */
[----:B------:R-:W-:Y:S01]  /*2b00*/  ISETP.GT.AND P2, PT, R23, 0x8, P2 ;  /* 0x000000081700780c */ /* 0x000fe20001744270 */
[----:B------:R-:W-:Y:S01]  /*2b10*/  IMAD.WIDE.U32 R32, R5, UR6, R32 ;  /* 0x0000000605207c25 */ /* 0x000fe2000f8e0020 */
[----:B------:R-:W-:-:S03]  /*2b20*/  ISETP.GT.AND P1, PT, R4, 0x8, PT ;  /* 0x000000080400780c */ /* 0x000fc60003f24270 */
[----:B------:R-:W-:Y:S01]  /*2b30*/  FFMA R21, R21, R13, R6 ;  /* 0x0000000d15157223 */ /* 0x000fe20000000006 */
[----:B------:R-:W-:Y:S01]  /*2b40*/  USHF.L.U64.HI UR9, UR10, 0x5, UR11 ;  /* 0x000000050a097899 */ /* 0x000fe2000801020b */
[----:B------:R-:W-:Y:S01]  /*2b50*/  IMAD.IADD R5, R39, 0x1, R33 ;  /* 0x0000000127057824 */ /* 0x000fe200078e0221 */
[C---:B------:R-:W-:Y:S01]  /*2b60*/  LEA R34, P6, R32.reuse, UR24, 0x2 ;  /* 0x0000001820227c11 */ /* 0x040fe2000f8c10ff */
[----:B------:R-:W-:Y:S01]  /*2b70*/  USHF.L.U32 UR8, UR10, 0x5, URZ ;  /* 0x000000050a087899 */ /* 0x000fe2000800063f */
[----:B------:R3:W-:Y:S01]  /*2b80*/  @P3 STG.E desc[UR20][R24.64+0x20], R21 ;  /* 0x0000201518003986 */ /* 0x0007e2000c101914 */
[----:B------:R-:W-:Y:S01]  /*2b90*/  BSSY B1, `(.L_x_38) ;  /* 0x0000005000017945 */ /* 0x000fe20003800000 */
[----:B------:R-:W-:Y:S02]  /*2ba0*/  ISETP.GT.AND P5, PT, R23, RZ, P1 ;  /* 0x000000ff1700720c */ /* 0x000fe40000fa4270 */
[----:B-1----:R-:W-:Y:S01]  /*2bb0*/  LEA.HI.X R35, R32, UR25, R5, 0x2, P6 ;  /* 0x0000001920237c11 */ /* 0x002fe2000b0f1405 */
[----:B------:R-:W-:Y:S10]  /*2bc0*/  @!P2 BRA `(.L_x_39) ;  /* 0x000000000004a947 */ /* 0x000ff40003800000 */
[----:B------:R1:W5:Y:S02]  /*2bd0*/  LDG.E.LTC128B R19, desc[UR20][R34.64+0x20] ;  /* 0x0000201422137981 */ /* 0x000364000c1e1920 */
.L_x_39:
[----:B------:R-:W-:Y:S05]  /*2be0*/  BSYNC B1 ;  /* 0x0000000000017941 */ /* 0x000fea0003800000 */
.L_x_38:
[----:B-----5:R-:W-:Y:S01]  /*2bf0*/  FMUL R6, R19, R14 ;  /* 0x0000000e13067220 */ /* 0x020fe20000400000 */
[----:B------:R-:W-:-:S03]  /*2c00*/  IADD3 R32, P3, R28, UR8, RZ ;  /* 0x000000081c207c10 */ /* 0x000fc6000ff7e0ff */
[----:B------:R-:W-:Y:S01]  /*2c10*/  FFMA R5, R104, R13, R6 ;  /* 0x0000000d68057223 */ /* 0x000fe20000000006 */
[----:B------:R-:W-:-:S04]  /*2c20*/  IADD3.X R33, R29, UR9, RZ, P3, !PT ;  /* 0x000000091d217c10 */ /* 0x000fc80009ffe4ff */
[----:B------:R4:W-:Y:S04]  /*2c30*/  @P2 STG.E desc[UR20][R30.64+0x20], R5 ;  /* 0x000020051e002986 */ /* 0x0009e8000c101914 */
[----:B------:R-:W2:Y:S01]  /*2c40*/  @P5 LDG.E.LTC128B R19, desc[UR20][R32.64] ;  /* 0x0000001420135981 */ /* 0x000ea2000c1e1920 */
[C---:B---3--:R-:W-:Y:S01]  /*2c50*/  IMAD.SHL.U32 R21, R42.reuse, 0x20, RZ ;  /* 0x000000202a157824 */ /* 0x048fe200078e00ff */
[----:B------:R-:W-:Y:S01]  /*2c60*/  SHF.L.U64.HI R6, R42, 0x5, R43 ;  /* 0x000000052a067819 */ /* 0x000fe2000001022b */
[----:B------:R-:W-:Y:S01]  /*2c70*/  BSSY B1, `(.L_x_40) ;  /* 0x000000c000017945 */ /* 0x000fe20003800000 */
[----:B------:R-:W-:Y:S02]  /*2c80*/  ISETP.GT.AND P3, PT, R4, 0x9, PT ;  /* 0x000000090400780c */ /* 0x000fe40003f64270 */
[----:B-1----:R-:W-:-:S02]  /*2c90*/  IADD3 R34, P6, R21, R24, RZ ;  /* 0x0000001815227210 */ /* 0x002fc40007fde0ff */
[----:B------:R-:W-:-:S03]  /*2ca0*/  ISETP.GT.AND P2, PT, R23, RZ, P3 ;  /* 0x000000ff1700720c */ /* 0x000fc60001f44270 */
[----:B------:R-:W-:Y:S02]  /*2cb0*/  IMAD.X R35, R6, 0x1, R25, P6 ;  /* 0x0000000106237824 */ /* 0x000fe400030e0619 */
[----:B--2---:R-:W-:-:S04]  /*2cc0*/  FMUL R36, R19, R14 ;  /* 0x0000000e13247220 */ /* 0x004fc80000400000 */
[----:B------:R-:W-:Y:S01]  /*2cd0*/  FFMA R63, R63, R13, R36 ;  /* 0x0000000d3f3f7223 */ /* 0x000fe20000000024 */
[----:B------:R-:W-:-:S04]  /*2ce0*/  IADD3 R36, P6, R26, UR8, RZ ;  /* 0x000000081a247c10 */ /* 0x000fc8000ffde0ff */
[----:B------:R4:W-:Y:S01]  /*2cf0*/  @P5 STG.E desc[UR20][R34.64], R63 ;  /* 0x0000003f22005986 */ /* 0x0009e2000c101914 */
[----:B------:R-:W-:Y:S01]  /*2d00*/  IADD3.X R37, R27, UR9, RZ, P6, !PT ;  /* 0x000000091b257c10 */ /* 0x000fe2000b7fe4ff */
[----:B------:R-:W-:Y:S07]  /*2d10*/  @!P2 BRA `(.L_x_41) ;  /* 0x000000000004a947 */ /* 0x000fee0003800000 */
[----:B------:R1:W5:Y:S02]  /*2d20*/  LDG.E.LTC128B R19, desc[UR20][R36.64] ;  /* 0x0000001424137981 */ /* 0x000364000c1e1920 */
.L_x_41:
[----:B------:R-:W-:Y:S05]  /*2d30*/  BSYNC B1 ;  /* 0x0000000000017941 */ /* 0x000fea0003800000 */
.L_x_40:
[----:B------:R-:W-:Y:S01]  /*2d40*/  UIADD3 UR6, UP0, UR8, 0x20, URZ ;  /* 0x0000002008067890 */ /* 0x000fe2000ff1e03f */
[----:B------:R-:W-:Y:S01]  /*2d50*/  ISETP.GT.AND P1, PT, R23, 0x8, P1 ;  /* 0x000000081700780c */ /* 0x000fe20000f24270 */
[----:B-----5:R-:W-:Y:S01]  /*2d60*/  FMUL R40, R19, R14 ;  /* 0x0000000e13287220 */ /* 0x020fe20000400000 */
[----:B------:R-:W-:Y:S01]  /*2d70*/  IADD3 R38, P5, R21, R30, RZ ;  /* 0x0000001e15267210 */ /* 0x000fe20007fbe0ff */
[----:B------:R-:W-:Y:S01]  /*2d80*/  UIADD3.X UR7, URZ, UR9, URZ, UP0, !UPT ;  /* 0x000000093f077290 */ /* 0x000fe200087fe43f */
[----:B------:R-:W-:Y:S01]  /*2d90*/  IMAD.MOV.U32 R43, RZ, RZ, R19 ;  /* 0x000000ffff2b7224 */ /* 0x000fe200078e0013 */
[----:B------:R-:W-:Y:S01]  /*2da0*/  IADD3 R28, P6, R28, UR6, RZ ;  /* 0x000000061c1c7c10 */ /* 0x000fe2000ffde0ff */
[----:B------:R-:W-:Y:S01]  /*2db0*/  FFMA R45, R102, R13, R40 ;  /* 0x0000000d662d7223 */ /* 0x000fe20000000028 */
[----:B------:R-:W-:Y:S02]  /*2dc0*/  IMAD.X R39, R6, 0x1, R31, P5 ;  /* 0x0000000106277824 */ /* 0x000fe400028e061f */
[----:B------:R-:W-:-:S03]  /*2dd0*/  IADD3.X R29, R29, UR7, RZ, P6, !PT ;  /* 0x000000071d1d7c10 */ /* 0x000fc6000b7fe4ff */
[----:B------:R2:W-:Y:S04]  /*2de0*/  @P2 STG.E desc[UR20][R38.64], R45 ;  /* 0x0000002d26002986 */ /* 0x0005e8000c101914 */
[----:B------:R-:W3:Y:S01]  /*2df0*/  @P1 LDG.E.LTC128B R43, desc[UR20][R28.64] ;  /* 0x000000141c2b1981 */ /* 0x000ee2000c1e1920 */
[----:B------:R-:W-:Y:S01]  /*2e00*/  IADD3 R19, P2, R21, 0x20, RZ ;  /* 0x0000002015137810 */ /* 0x000fe20007f5e0ff */
[----:B------:R-:W-:Y:S01]  /*2e10*/  BSSY B1, `(.L_x_42) ;  /* 0x000000e000017945 */ /* 0x000fe20003800000 */
[----:B------:R-:W-:Y:S02]  /*2e20*/  ISETP.GT.AND P5, PT, R23, 0x8, P3 ;  /* 0x000000081700780c */ /* 0x000fe40001fa4270 */
[----:B------:R-:W-:Y:S01]  /*2e30*/  IADD3 R24, P6, R19, R24, RZ ;  /* 0x0000001813187210 */ /* 0x000fe20007fde0ff */
[----:B----4-:R-:W-:Y:S01]  /*2e40*/  IMAD.X R5, RZ, RZ, R6, P2 ;  /* 0x000000ffff057224 */ /* 0x010fe200010e0606 */
[----:B0-----:R-:W-:-:S02]  /*2e50*/  IADD3 R26, P3, R26, UR6, RZ ;  /* 0x000000061a1a7c10 */ /* 0x001fc4000ff7e0ff */
[----:B------:R-:W-:Y:S01]  /*2e60*/  ISETP.GT.AND P2, PT, R4, 0x10, PT ;  /* 0x000000100400780c */ /* 0x000fe20003f44270 */
[----:B------:R-:W-:Y:S01]  /*2e70*/  IMAD.X R25, R5, 0x1, R25, P6 ;  /* 0x0000000105197824 */ /* 0x000fe200030e0619 */
[----:B------:R-:W-:Y:S02]  /*2e80*/  IADD3 R40, P6, R19, R30, RZ ;  /* 0x0000001e13287210 */ /* 0x000fe40007fde0ff */
[----:B------:R-:W-:Y:S01]  /*2e90*/  IADD3.X R27, R27, UR7, RZ, P3, !PT ;  /* 0x000000071b1b7c10 */ /* 0x000fe20009ffe4ff */
[----:B---3--:R-:W-:-:S04]  /*2ea0*/  FMUL R42, R43, R14 ;  /* 0x0000000e2b2a7220 */ /* 0x008fc80000400000 */
[----:B------:R-:W-:-:S05]  /*2eb0*/  FFMA R65, R65, R13, R42 ;  /* 0x0000000d41417223 */ /* 0x000fca000000002a */
[----:B------:R2:W-:Y:S01]  /*2ec0*/  @P1 STG.E desc[UR20][R24.64], R65 ;  /* 0x0000004118001986 */ /* 0x0005e2000c101914 */
[----:B------:R-:W-:Y:S05]  /*2ed0*/  @!P5 BRA `(.L_x_43) ;  /* 0x000000000004d947 */ /* 0x000fea0003800000 */
[----:B------:R0:W5:Y:S02]  /*2ee0*/  LDG.E.LTC128B R43, desc[UR20][R26.64] ;  /* 0x000000141a2b7981 */ /* 0x000164000c1e1920 */
.L_x_43:
[----:B------:R-:W-:Y:S05]  /*2ef0*/  BSYNC B1 ;  /* 0x0000000000017941 */ /* 0x000fea0003800000 */
.L_x_42:
[----:B--2--5:R-:W-:Y:S01]  /*2f00*/  FMUL R25, R43, R14 ;  /* 0x0000000e2b197220 */ /* 0x024fe20000400000 */
[----:B------:R-:W-:Y:S01]  /*2f10*/  IMAD.X R41, R5, 0x1, R31, P6 ;  /* 0x0000000105297824 */ /* 0x000fe200030e061f */
[----:B------:R-:W-:Y:S01]  /*2f20*/  ISETP.GT.AND P3, PT, R23, RZ, P2 ;  /* 0x000000ff1700720c */ /* 0x000fe20001764270 */
[----:B------:R-:W-:Y:S01]  /*2f30*/  BSSY B1, `(.L_x_44) ;  /* 0x0000008000017945 */ /* 0x000fe20003800000 */
[----:B0-----:R-:W-:Y:S01]  /*2f40*/  FFMA R27, R100, R13, R25 ;  /* 0x0000000d641b7223 */ /* 0x001fe20000000019 */
[----:B------:R-:W-:Y:S02]  /*2f50*/  IADD3 R24, P1, R32, UR8, RZ ;  /* 0x0000000820187c10 */ /* 0x000fe4000ff3e0ff */
[----:B------:R-:W-:Y:S02]  /*2f60*/  IADD3 R26, P6, R34, R21, RZ ;  /* 0x00000015221a7210 */ /* 0x000fe40007fde0ff */
[----:B------:R0:W-:Y:S01]  /*2f70*/  @P5 STG.E desc[UR20][R40.64], R27 ;  /* 0x0000001b28005986 */ /* 0x0001e2000c101914 */
[----:B------:R-:W-:-:S05]  /*2f80*/  IADD3.X R25, R33, UR9, RZ, P1, !PT ;  /* 0x0000000921197c10 */ /* 0x000fca0008ffe4ff */
[----:B------:R-:W-:Y:S05]  /*2f90*/  @!P3 BRA `(.L_x_45) ;  /* 0x000000000004b947 */ /* 0x000fea0003800000 */
[----:B------:R2:W5:Y:S02]  /*2fa0*/  LDG.E.LTC128B R43, desc[UR20][R24.64] ;  /* 0x00000014182b7981 */ /* 0x000564000c1e1920 */
.L_x_45:
[----:B------:R-:W-:Y:S05]  /*2fb0*/  BSYNC B1 ;  /* 0x0000000000017941 */ /* 0x000fea0003800000 */
.L_x_44:
[----:B------:R-:W-:Y:S01]  /*2fc0*/  ISETP.GT.AND P1, PT, R4, 0x11, PT ;  /* 0x000000110400780c */ /* 0x000fe20003f24270 */
[----:B-----5:R-:W-:Y:S01]  /*2fd0*/  FMUL R29, R43, R14 ;  /* 0x0000000e2b1d7220 */ /* 0x020fe20000400000 */
[----:B0-----:R-:W-:Y:S01]  /*2fe0*/  IMAD.X R27, R35, 0x1, R6, P6 ;  /* 0x00000001231b7824 */ /* 0x001fe200030e0606 */
[----:B------:R-:W-:Y:S01]  /*2ff0*/  BSSY B1, `(.L_x_46) ;  /* 0x0000009000017945 */ /* 0x000fe20003800000 */
[----:B------:R-:W-:Y:S01]  /*3000*/  ISETP.GT.AND P5, PT, R23, RZ, P1 ;  /* 0x000000ff1700720c */ /* 0x000fe20000fa4270 */
[----:B------:R-:W-:Y:S01]  /*3010*/  FFMA R31, R98, R13, R29 ;  /* 0x0000000d621f7223 */ /* 0x000fe2000000001d */
[----:B------:R-:W-:-:S04]  /*3020*/  IADD3 R30, P6, R38, R21, RZ ;  /* 0x00000015261e7210 */ /* 0x000fc80007fde0ff */
[----:B------:R0:W-:Y:S01]  /*3030*/  @P3 STG.E desc[UR20][R26.64], R31 ;  /* 0x0000001f1a003986 */ /* 0x0001e2000c101914 */
[----:B------:R-:W-:-:S04]  /*3040*/  IADD3 R28, P3, R36, UR8, RZ ;  /* 0x00000008241c7c10 */ /* 0x000fc8000ff7e0ff */
[----:B------:R-:W-:Y:S02]  /*3050*/  IADD3.X R29, R37, UR9, RZ, P3, !PT ;  /* 0x00000009251d7c10 */ /* 0x000fe40009ffe4ff */
[----:B------:R-:W-:Y:S07]  /*3060*/  @!P5 BRA `(.L_x_47) ;  /* 0x000000000004d947 */ /* 0x000fee0003800000 */
[----:B------:R3:W5:Y:S02]  /*3070*/  LDG.E.LTC128B R43, desc[UR20][R28.64] ;  /* 0x000000141c2b7981 */ /* 0x000764000c1e1920 */
.L_x_47:
[----:B------:R-:W-:Y:S05]  /*3080*/  BSYNC B1 ;  /* 0x0000000000017941 */ /* 0x000fea0003800000 */
.L_x_46:
[----:B-----5:R-:W-:Y:S01]  /*3090*/  FMUL R41, R43, R14 ;  /* 0x0000000e2b297220 */ /* 0x020fe20000400000 */
[----:B0-----:R-:W-:Y:S01]  /*30a0*/  IMAD.X R31, R39, 0x1, R6, P6 ;  /* 0x00000001271f7824 */ /* 0x001fe200030e0606 */
[----:B------:R-:W-:Y:S01]  /*30b0*/  ISETP.GT.AND P3, PT, R23, 0x8, P2 ;  /* 0x000000081700780c */ /* 0x000fe20001764270 */
[----:B------:R-:W-:Y:S01]  /*30c0*/  BSSY B1, `(.L_x_48) ;  /* 0x0000007000017945 */ /* 0x000fe20003800000 */
[----:B------:R-:W-:Y:S01]  /*30d0*/  FFMA R41, R96, R13, R41 ;  /* 0x0000000d60297223 */ /* 0x000fe20000000029 */
[----:B------:R-:W-:-:S04]  /*30e0*/  IADD3 R32, P2, R32, UR6, RZ ;  /* 0x0000000620207c10 */ /* 0x000fc8000ff5e0ff */
[----:B------:R0:W-:Y:S01]  /*30f0*/  @P5 STG.E desc[UR20][R30.64], R41 ;  /* 0x000000291e005986 */ /* 0x0001e2000c101914 */
[----:B------:R-:W-:-:S05]  /*3100*/  IADD3.X R33, R33, UR7, RZ, P2, !PT ;  /* 0x0000000721217c10 */ /* 0x000fca00097fe4ff */
[----:B------:R-:W-:Y:S05]  /*3110*/  @!P3 BRA `(.L_x_49) ;  /* 0x000000000004b947 */ /* 0x000fea0003800000 */
[----:B------:R4:W5:Y:S02]  /*3120*/  LDG.E.LTC128B R43, desc[UR20][R32.64] ;  /* 0x00000014202b7981 */ /* 0x000964000c1e1920 */
.L_x_49:
[----:B------:R-:W-:Y:S05]  /*3130*/  BSYNC B1 ;  /* 0x0000000000017941 */ /* 0x000fea0003800000 */
.L_x_48:
[----:B----45:R-:W-:Y:S01]  /*3140*/  FMUL R33, R43, R14 ;  /* 0x0000000e2b217220 */ /* 0x030fe20000400000 */
[----:B------:R-:W-:Y:S01]  /*3150*/  IADD3 R32, P5, R19, R34, RZ ;  /* 0x0000002213207210 */ /* 0x000fe20007fbe0ff */
[----:B------:R-:W-:Y:S01]  /*3160*/  BSSY B1, `(.L_x_50) ;  /* 0x000000b000017945 */ /* 0x000fe20003800000 */
[----:B------:R-:W-:Y:S01]  /*3170*/  ISETP.GT.AND P1, PT, R23, 0x8, P1 ;  /* 0x000000081700780c */ /* 0x000fe20000f24270 */
[----:B0-----:R-:W-:Y:S01]  /*3180*/  FFMA R41, R94, R13, R33 ;  /* 0x0000000d5e297223 */ /* 0x001fe20000000021 */
[----:B------:R-:W-:Y:S01]  /*3190*/  IADD3 R34, P6, R36, UR6, RZ ;  /* 0x0000000624227c10 */ /* 0x000fe2000ffde0ff */
[----:B------:R-:W-:Y:S01]  /*31a0*/  IMAD.X R33, R5, 0x1, R35, P5 ;  /* 0x0000000105217824 */ /* 0x000fe200028e0623 */
[----:B------:R-:W-:Y:S02]  /*31b0*/  ISETP.GT.AND P2, PT, R4, 0x18, PT ;  /* 0x000000180400780c */ /* 0x000fe40003f44270 */
[----:B------:R-:W-:Y:S02]  /*31c0*/  IADD3 R40, P5, R19, R38, RZ ;  /* 0x0000002613287210 */ /* 0x000fe40007fbe0ff */
[----:B------:R0:W-:Y:S01]  /*31d0*/  @P3 STG.E desc[UR20][R32.64], R41 ;  /* 0x0000002920003986 */ /* 0x0001e2000c101914 */
[----:B------:R-:W-:-:S04]  /*31e0*/  IADD3.X R35, R37, UR7, RZ, P6, !PT ;  /* 0x0000000725237c10 */ /* 0x000fc8000b7fe4ff */
[----:B------:R-:W-:Y:S06]  /*31f0*/  @!P1 BRA `(.L_x_51) ;  /* 0x0000000000049947 */ /* 0x000fec0003800000 */
[----:B------:R4:W5:Y:S02]  /*3200*/  LDG.E.LTC128B R43, desc[UR20][R34.64] ;  /* 0x00000014222b7981 */ /* 0x000964000c1e1920 */
.L_x_51:
[----:B------:R-:W-:Y:S05]  /*3210*/  BSYNC B1 ;  /* 0x0000000000017941 */ /* 0x000fea0003800000 */
.L_x_50:
[----:B0----5:R-:W-:Y:S01]  /*3220*/  FMUL R33, R43, R14 ;  /* 0x0000000e2b217220 */ /* 0x021fe20000400000 */
[----:B------:R-:W-:Y:S01]  /*3230*/  IMAD.X R41, R5, 0x1, R39, P5 ;  /* 0x0000000105297824 */ /* 0x000fe200028e0627 */
[----:B------:R-:W-:Y:S01]  /*3240*/  ISETP.GT.AND P3, PT, R23, RZ, P2 ;  /* 0x000000ff1700720c */ /* 0x000fe20001764270 */
[----:B------:R-:W-:Y:S01]  /*3250*/  BSSY B1, `(.L_x_52) ;  /* 0x0000008000017945 */ /* 0x000fe20003800000 */
[----:B----4-:R-:W-:Y:S01]  /*3260*/  FFMA R35, R92, R13, R33 ;  /* 0x0000000d5c237223 */ /* 0x010fe20000000021 */
[----:B------:R-:W-:Y:S02]  /*3270*/  IADD3 R32, P6, R24, UR8, RZ ;  /* 0x0000000818207c10 */ /* 0x000fe4000ffde0ff */
[----:B------:R-:W-:Y:S02]  /*3280*/  IADD3 R34, P5, R26, R21, RZ ;  /* 0x000000151a227210 */ /* 0x000fe40007fbe0ff */
[----:B------:R0:W-:Y:S01]  /*3290*/  @P1 STG.E desc[UR20][R40.64], R35 ;  /* 0x0000002328001986 */ /* 0x0001e2000c101914 */
[----:B------:R-:W-:-:S05]  /*32a0*/  IADD3.X R33, R25, UR9, RZ, P6, !PT ;  /* 0x0000000919217c10 */ /* 0x000fca000b7fe4ff */
[----:B------:R-:W-:Y:S05]  /*32b0*/  @!P3 BRA `(.L_x_53) ;  /* 0x000000000004b947 */ /* 0x000fea0003800000 */
[----:B------:R4:W5:Y:S02]  /*32c0*/  LDG.E.LTC128B R43, desc[UR20][R32.64] ;  /* 0x00000014202b7981 */ /* 0x000964000c1e1920 */
.L_x_53:
[----:B------:R-:W-:Y:S05]  /*32d0*/  BSYNC B1 ;  /* 0x0000000000017941 */ /* 0x000fea0003800000 */
.L_x_52:
[----:B------:R-:W-:Y:S01]  /*32e0*/  ISETP.GT.AND P1, PT, R4, 0x19, PT ;  /* 0x000000190400780c */ /* 0x000fe20003f24270 */
[----:B0-----:R-:W-:Y:S02]  /*32f0*/  IMAD.X R35, R27, 0x1, R6, P5 ;  /* 0x000000011b237824 */ /* 0x001fe400028e0606 */
[----:B-1---5:R-:W-:Y:S01]  /*3300*/  FMUL R37, R43, R14 ;  /* 0x0000000e2b257220 */ /* 0x022fe20000400000 */
[----:B------:R-:W-:Y:S01]  /*3310*/  BSSY B1, `(.L_x_54) ;  /* 0x0000009000017945 */ /* 0x000fe20003800000 */
[----:B------:R-:W-:Y:S02]  /*3320*/  ISETP.GT.AND P5, PT, R23, RZ, P1 ;  /* 0x000000ff1700720c */ /* 0x000fe40000fa4270 */
[----:B------:R-:W-:Y:S01]  /*3330*/  FFMA R39, R90, R13, R37 ;  /* 0x0000000d5a277223 */ /* 0x000fe20000000025 */
[----:B------:R-:W-:-:S04]  /*3340*/  IADD3 R38, P6, R30, R21, RZ ;  /* 0x000000151e267210 */ /* 0x000fc80007fde0ff */
[----:B------:R0:W-:Y:S01]  /*3350*/  @P3 STG.E desc[UR20][R34.64], R39 ;  /* 0x0000002722003986 */ /* 0x0001e2000c101914 */
[----:B------:R-:W-:-:S04]  /*3360*/  IADD3 R36, P3, R28, UR8, RZ ;  /* 0x000000081c247c10 */ /* 0x000fc8000ff7e0ff */
[----:B------:R-:W-:Y:S01]  /*3370*/  IADD3.X R37, R29, UR9, RZ, P3, !PT ;  /* 0x000000091d257c10 */ /* 0x000fe20009ffe4ff */
[----:B------:R-:W-:Y:S08]  /*3380*/  @!P5 BRA `(.L_x_55) ;  /* 0x000000000004d947 */ /* 0x000ff00003800000 */
[----:B------:R1:W5:Y:S02]  /*3390*/  LDG.E.LTC128B R43, desc[UR20][R36.64] ;  /* 0x00000014242b7981 */ /* 0x000364000c1e1920 */
.L_x_55:
[----:B------:R-:W-:Y:S05]  /*33a0*/  BSYNC B1 ;  /* 0x0000000000017941 */ /* 0x000fea0003800000 */
.L_x_54:
[----:B-----5:R-:W-:Y:S01]  /*33b0*/  FMUL R41, R43, R14 ;  /* 0x0000000e2b297220 */ /* 0x020fe20000400000 */
[----:B0-----:R-:W-:Y:S01]  /*33c0*/  IMAD.X R39, R31, 0x1, R6, P6 ;  /* 0x000000011f277824 */ /* 0x001fe200030e0606 */
[----:B------:R-:W-:Y:S01]  /*33d0*/  ISETP.GT.AND P3, PT, R23, 0x8, P2 ;  /* 0x000000081700780c */ /* 0x000fe20001764270 */
[----:B------:R-:W-:Y:S01]  /*33e0*/  BSSY B1, `(.L_x_56) ;  /* 0x0000007000017945 */ /* 0x000fe20003800000 */
[----:B------:R-:W-:Y:S01]  /*33f0*/  FFMA R41, R88, R13, R41 ;  /* 0x0000000d58297223 */ /* 0x000fe20000000029 */
[----:B--2---:R-:W-:-:S04]  /*3400*/  IADD3 R24, P2, R24, UR6, RZ ;  /* 0x0000000618187c10 */ /* 0x004fc8000ff5e0ff */
[----:B------:R0:W-:Y:S01]  /*3410*/  @P5 STG.E desc[UR20][R38.64], R41 ;  /* 0x0000002926005986 */ /* 0x0001e2000c101914 */
[----:B------:R-:W-:-:S05]  /*3420*/  IADD3.X R25, R25, UR7, RZ, P2, !PT ;  /* 0x0000000719197c10 */ /* 0x000fca00097fe4ff */
[----:B------:R-:W-:Y:S05]  /*3430*/  @!P3 BRA `(.L_x_57) ;  /* 0x000000000004b947 */ /* 0x000fea0003800000 */
[----:B------:R2:W5:Y:S02]  /*3440*/  LDG.E.LTC128B R43, desc[UR20][R24.64] ;  /* 0x00000014182b7981 */ /* 0x000564000c1e1920 */
.L_x_57:
[----:B------:R-:W-:Y:S05]  /*3450*/  BSYNC B1 ;  /* 0x0000000000017941 */ /* 0x000fea0003800000 */
.L_x_56:
[----:B--2--5:R-:W-:Y:S01]  /*3460*/  FMUL R25, R43, R14 ;  /* 0x0000000e2b197220 */ /* 0x024fe20000400000 */
        /* <DEDUP_REMOVED lines=12> */
.L_x_59:
[----:B------:R-:W-:Y:S05]  /*3530*/  BSYNC B1 ;  /* 0x0000000000017941 */ /* 0x000fea0003800000 */
.L_x_58:
[----:B0----5:R-:W-:Y:S01]  /*3540*/  FMUL R25, R43, R14 ;  /* 0x0000000e2b197220 */ /* 0x021fe20000400000 */
[----:B------:R-:W-:Y:S01]  /*3550*/  IMAD.X R41, R31, 0x1, R5, P5 ;  /* 0x000000011f297824 */ /* 0x000fe200028e0605 */
[----:B------:R-:W-:Y:S01]  /*3560*/  ISETP.GT.AND P3, PT, R23, RZ, P2 ;  /* 0x000000ff1700720c */ /* 0x000fe20001764270 */
[----:B------:R-:W-:Y:S01]  /*3570*/  BSSY B1, `(.L_x_60) ;  /* 0x0000008000017945 */ /* 0x000fe20003800000 */
[----:B--2---:R-:W-:Y:S01]  /*3580*/  FFMA R27, R84, R13, R25 ;  /* 0x0000000d541b7223 */ /* 0x004fe20000000019 */
[----:B------:R-:W-:Y:S02]  /*3590*/  IADD3 R24, P6, R32, UR8, RZ ;  /* 0x0000000820187c10 */ /* 0x000fe4000ffde0ff */
[----:B------:R-:W-:Y:S02]  /*35a0*/  IADD3 R26, P5, R34, R21, RZ ;  /* 0x00000015221a7210 */ /* 0x000fe40007fbe0ff */
[----:B------:R0:W-:Y:S01]  /*35b0*/  @P1 STG.E desc[UR20][R40.64], R27 ;  /* 0x0000001b28001986 */ /* 0x0001e2000c101914 */
[----:B------:R-:W-:-:S05]  /*35c0*/  IADD3.X R25, R33, UR9, RZ, P6, !PT ;  /* 0x0000000921197c10 */ /* 0x000fca000b7fe4ff */
[----:B------:R-:W-:Y:S05]  /*35d0*/  @!P3 BRA `(.L_x_61) ;  /* 0x000000000004b947 */ /* 0x000fea0003800000 */
[----:B------:R2:W5:Y:S02]  /*35e0*/  LDG.E.LTC128B R43, desc[UR20][R24.64] ;  /* 0x00000014182b7981 */ /* 0x000564000c1e1920 */
.L_x_61:
[----:B------:R-:W-:Y:S05]  /*35f0*/  BSYNC B1 ;  /* 0x0000000000017941 */ /* 0x000fea0003800000 */
.L_x_60:
[----:B------:R-:W-:Y:S01]  /*3600*/  ISETP.GT.AND P1, PT, R4, 0x21, PT ;  /* 0x000000210400780c */ /* 0x000fe20003f24270 */
[----:B0-----:R-:W-:Y:S02]  /*3610*/  IMAD.X R27, R35, 0x1, R6, P5 ;  /* 0x00000001231b7824 */ /* 0x001fe400028e0606 */
[----:B---3-5:R-:W-:Y:S01]  /*3620*/  FMUL R29, R43, R14 ;  /* 0x0000000e2b1d7220 */ /* 0x028fe20000400000 */
        /* <DEDUP_REMOVED lines=9> */
.L_x_63:
[----:B------:R-:W-:Y:S05]  /*36c0*/  BSYNC B1 ;  /* 0x0000000000017941 */ /* 0x000fea0003800000 */
.L_x_62:
[----:B-----5:R-:W-:Y:S01]  /*36d0*/  FMUL R41, R43, R14 ;  /* 0x0000000e2b297220 */ /* 0x020fe20000400000 */
[----:B0-----:R-:W-:Y:S01]  /*36e0*/  IMAD.X R31, R39, 0x1, R6, P6 ;  /* 0x00000001271f7824 */ /* 0x001fe200030e0606 */
[----:B------:R-:W-:Y:S01]  /*36f0*/  ISETP.GT.AND P3, PT, R23, 0x8, P2 ;  /* 0x000000081700780c */ /* 0x000fe20001764270 */
[----:B------:R-:W-:Y:S01]  /*3700*/  BSSY B1, `(.L_x_64) ;  /* 0x0000007000017945 */ /* 0x000fe20003800000 */
[----:B------:R-:W-:Y:S01]  /*3710*/  FFMA R41, R80, R13, R41 ;  /* 0x0000000d50297223 */ /* 0x000fe20000000029 */
[----:B----4-:R-:W-:-:S04]  /*3720*/  IADD3 R32, P2, R32, UR6, RZ ;  /* 0x0000000620207c10 */ /* 0x010fc8000ff5e0ff */
[----:B------:R0:W-:Y:S01]  /*3730*/  @P5 STG.E desc[UR20][R30.64], R41 ;  /* 0x000000291e005986 */ /* 0x0001e2000c101914 */
[----:B------:R-:W-:-:S05]  /*3740*/  IADD3.X R33, R33, UR7, RZ, P2, !PT ;  /* 0x0000000721217c10 */ /* 0x000fca00097fe4ff */
[----:B------:R-:W-:Y:S05]  /*3750*/  @!P3 BRA `(.L_x_65) ;  /* 0x000000000004b947 */ /* 0x000fea0003800000 */
[----:B------:R4:W5:Y:S02]  /*3760*/  LDG.E.LTC128B R43, desc[UR20][R32.64] ;  /* 0x00000014202b7981 */ /* 0x000964000c1e1920 */
.L_x_65:
[----:B------:R-:W-:Y:S05]  /*3770*/  BSYNC B1 ;  /* 0x0000000000017941 */ /* 0x000fea0003800000 */
.L_x_64:
        /* <DEDUP_REMOVED lines=13> */
.L_x_67:
[----:B------:R-:W-:Y:S05]  /*3850*/  BSYNC B1 ;  /* 0x0000000000017941 */ /* 0x000fea0003800000 */
.L_x_66:
        /* <DEDUP_REMOVED lines=11> */
.L_x_69:
[----:B------:R-:W-:Y:S05]  /*3910*/  BSYNC B1 ;  /* 0x0000000000017941 */ /* 0x000fea0003800000 */
.L_x_68:
        /* <DEDUP_REMOVED lines=12> */
.L_x_71:
[----:B------:R-:W-:Y:S05]  /*39e0*/  BSYNC B1 ;  /* 0x0000000000017941 */ /* 0x000fea0003800000 */
.L_x_70:
        /* <DEDUP_REMOVED lines=10> */
.L_x_73:
[----:B------:R-:W-:Y:S05]  /*3a90*/  BSYNC B1 ;  /* 0x0000000000017941 */ /* 0x000fea0003800000 */
.L_x_72:
        /* <DEDUP_REMOVED lines=13> */
.L_x_75:
[----:B------:R-:W-:Y:S05]  /*3b70*/  BSYNC B1 ;  /* 0x0000000000017941 */ /* 0x000fea0003800000 */
.L_x_74:
        /* <DEDUP_REMOVED lines=11> */
.L_x_77:
[----:B------:R-:W-:Y:S05]  /*3c30*/  BSYNC B1 ;  /* 0x0000000000017941 */ /* 0x000fea0003800000 */
.L_x_76:
[----:B------:R-:W-:Y:S01]  /*3c40*/  ISETP.GT.AND P2, PT, R4, 0x31, PT ;  /* 0x000000310400780c */ /* 0x000fe20003f44270 */
[----:B---3-5:R-:W-:Y:S01]  /*3c50*/  FMUL R29, R43, R14 ;  /* 0x0000000e2b1d7220 */ /* 0x028fe20000400000 */
        /* <DEDUP_REMOVED lines=10> */
.L_x_79:
[----:B------:R-:W-:Y:S05]  /*3d00*/  BSYNC B1 ;  /* 0x0000000000017941 */ /* 0x000fea0003800000 */
.L_x_78:
        /* <DEDUP_REMOVED lines=10> */
.L_x_81:
[----:B------:R-:W-:Y:S05]  /*3db0*/  BSYNC B1 ;  /* 0x0000000000017941 */ /* 0x000fea0003800000 */
.L_x_80:
        /* <DEDUP_REMOVED lines=13> */
.L_x_83:
[----:B------:R-:W-:Y:S05]  /*3e90*/  BSYNC B1 ;  /* 0x0000000000017941 */ /* 0x000fea0003800000 */
.L_x_82:
[----:B0----5:R-:W-:Y:S01]  /*3ea0*/  FMUL R33, R43, R14 ;  /* 0x0000000e2b217220 */ /* 0x021fe20000400000 */
[----:B------:R-:W-:Y:S01]  /*3eb0*/  IMAD.X R41, R39, 0x1, R5, P5 ;  /* 0x0000000127297824 */ /* 0x000fe200028e0605 */
[----:B------:R-:W-:Y:S01]  /*3ec0*/  ISETP.GT.AND P6, PT, R23, RZ, P1 ;  /* 0x000000ff1700720c */ /* 0x000fe20000fc4270 */
[----:B------:R-:W-:Y:S01]  /*3ed0*/  BSSY B1, `(.L_x_84) ;  /* 0x0000008000017945 */ /* 0x000fe20003800000 */
[----:B------:R-:W-:Y:S01]  /*3ee0*/  FFMA R33, R60, R13, R33 ;  /* 0x0000000d3c217223 */ /* 0x000fe20000000021 */
[----:B----4-:R-:W-:-:S04]  /*3ef0*/  IADD3 R34, P3, R26, R21, RZ ;  /* 0x000000151a227210 */ /* 0x010fc80007f7e0ff */
[----:B------:R0:W-:Y:S06]  /*3f00*/  @P2 STG.E desc[UR20][R40.64], R33 ;  /* 0x0000002128002986 */ /* 0x0001ec000c101914 */
[----:B------:R-:W-:Y:S05]  /*3f10*/  @!P6 BRA `(.L_x_85) ;  /* 0x00000000000ce947 */ /* 0x000fea0003800000 */
[----:B------:R-:W-:-:S04]  /*3f20*/  IADD3 R32, P2, R24, UR8, RZ ;  /* 0x0000000818207c10 */ /* 0x000fc8000ff5e0ff */
[----:B0-----:R-:W-:-:S05]  /*3f30*/  IADD3.X R33, R25, UR9, RZ, P2, !PT ;  /* 0x0000000919217c10 */ /* 0x001fca00097fe4ff */
[----:B------:R4:W5:Y:S04]  /*3f40*/  LDG.E.LTC128B R43, desc[UR20][R32.64] ;  /* 0x00000014202b7981 */ /* 0x000968000c1e1920 */
.L_x_85:
[----:B------:R-:W-:Y:S05]  /*3f50*/  BSYNC B1 ;  /* 0x0000000000017941 */ /* 0x000fea0003800000 */
.L_x_84:
[----:B------:R-:W-:Y:S01]  /*3f60*/  ISETP.GT.AND P2, PT, R4, 0x39, PT ;  /* 0x000000390400780c */ /* 0x000fe20003f44270 */
[----:B0---45:R-:W-:Y:S01]  /*3f70*/  FMUL R33, R43, R14 ;  /* 0x0000000e2b217220 */ /* 0x031fe20000400000 */
[----:B------:R-:W-:Y:S01]  /*3f80*/  IMAD.X R35, R27, 0x1, R6, P3 ;  /* 0x000000011b237824 */ /* 0x000fe200018e0606 */
[----:B------:R-:W-:Y:S01]  /*3f90*/  BSSY B1, `(.L_x_86) ;  /* 0x0000009000017945 */ /* 0x000fe20003800000 */
[----:B------:R-:W-:Y:S01]  /*3fa0*/  ISETP.GT.AND P5, PT, R23, RZ, P2 ;  /* 0x000000ff1700720c */ /* 0x000fe200017a4270 */
[----:B-1----:R-:W-:Y:S01]  /*3fb0*/  FFMA R37, R58, R13, R33 ;  /* 0x0000000d3a257223 */ /* 0x002fe20000000021 */
[----:B------:R-:W-:-:S04]  /*3fc0*/  IADD3 R36, P3, R30, R21, RZ ;  /* 0x000000151e247210 */ /* 0x000fc80007f7e0ff */
[----:B------:R0:W-:Y:S01]  /*3fd0*/  @P6 STG.E desc[UR20][R34.64], R37 ;  /* 0x0000002522006986 */ /* 0x0001e2000c101914 */
[----:B------:R-:W-:-:S04]  /*3fe0*/  IADD3 R32, P6, R28, UR8, RZ ;  /* 0x000000081c207c10 */ /* 0x000fc8000ffde0ff */
[----:B------:R-:W-:Y:S02]  /*3ff0*/  IADD3.X R33, R29, UR9, RZ, P6, !PT ;  /* 0x000000091d217c10 */ /* 0x000fe4000b7fe4ff */
[----:B------:R-:W-:Y:S07]  /*4000*/  @!P5 BRA `(.L_x_87) ;  /* 0x000000000004d947 */ /* 0x000fee0003800000 */
[----:B------:R1:W5:Y:S02]  /*4010*/  LDG.E.LTC128B R43, desc[UR20][R32.64] ;  /* 0x00000014202b7981 */ /* 0x000364000c1e1920 */
.L_x_87:
[----:B------:R-:W-:Y:S05]  /*4020*/  BSYNC B1 ;  /* 0x0000000000017941 */ /* 0x000fea0003800000 */
.L_x_86:
[----:B-----5:R-:W-:Y:S01]  /*4030*/  FMUL R21, R43, R14 ;  /* 0x0000000e2b157220 */ /* 0x020fe20000400000 */
[----:B0-----:R-:W-:Y:S01]  /*4040*/  IMAD.X R37, R31, 0x1, R6, P3 ;  /* 0x000000011f257824 */ /* 0x001fe200018e0606 */
[----:B------:R-:W-:Y:S01]  /*4050*/  ISETP.GT.AND P1, PT, R23, 0x8, P1 ;  /* 0x000000081700780c */ /* 0x000fe20000f24270 */
[----:B------:R-:W-:Y:S01]  /*4060*/  BSSY B1, `(.L_x_88) ;  /* 0x0000008000017945 */ /* 0x000fe20003800000 */
[----:B------:R-:W-:Y:S01]  /*4070*/  FFMA R21, R56, R13, R21 ;  /* 0x0000000d38157223 */ /* 0x000fe20000000015 */
[----:B--2---:R-:W-:Y:S02]  /*4080*/  IADD3 R24, P3, R24, UR6, RZ ;  /* 0x0000000618187c10 */ /* 0x004fe4000ff7e0ff */
[----:B-1----:R-:W-:Y:S02]  /*4090*/  IADD3 R32, P6, R26, R19, RZ ;  /* 0x000000131a207210 */ /* 0x002fe40007fde0ff */
[----:B------:R0:W-:Y:S01]  /*40a0*/  @P5 STG.E desc[UR20][R36.64], R21 ;  /* 0x0000001524005986 */ /* 0x0001e2000c101914 */
[----:B------:R-:W-:-:S05]  /*40b0*/  IADD3.X R25, R25, UR7, RZ, P3, !PT ;  /* 0x0000000719197c10 */ /* 0x000fca0009ffe4ff */
[----:B------:R-:W-:Y:S05]  /*40c0*/  @!P1 BRA `(.L_x_89) ;  /* 0x0000000000049947 */ /* 0x000fea0003800000 */
[----:B------:R1:W5:Y:S02]  /*40d0*/  LDG.E.LTC128B R43, desc[UR20][R24.64] ;  /* 0x00000014182b7981 */ /* 0x000364000c1e1920 */
.L_x_89:
[----:B------:R-:W-:Y:S05]  /*40e0*/  BSYNC B1 ;  /* 0x0000000000017941 */ /* 0x000fea0003800000 */
.L_x_88:
[----:B------:R-:W-:Y:S01]  /*40f0*/  ISETP.GT.AND P2, PT, R23, 0x8, P2 ;  /* 0x000000081700780c */ /* 0x000fe20001744270 */
[----:B0----5:R-:W-:Y:S01]  /*4100*/  FMUL R21, R43, R14 ;  /* 0x0000000e2b157220 */ /* 0x021fe20000400000 */
[----:B------:R-:W-:Y:S01]  /*4110*/  IMAD.X R33, R27, 0x1, R5, P6 ;  /* 0x000000011b217824 */ /* 0x000fe200030e0605 */
[----:B------:R-:W-:Y:S02]  /*4120*/  BSSY B1, `(.L_x_90) ;  /* 0x0000007000017945 */ /* 0x000fe40003800000 */
[----:B------:R-:W-:-:S05]  /*4130*/  FFMA R21, R22, R13, R21 ;  /* 0x0000000d16157223 */ /* 0x000fca0000000015 */
[----:B------:R0:W-:Y:S01]  /*4140*/  @P1 STG.E desc[UR20][R32.64], R21 ;  /* 0x0000001520001986 */ /* 0x0001e2000c101914 */
[----:B------:R-:W-:-:S04]  /*4150*/  IADD3 R22, P1, R28, UR6, RZ ;  /* 0x000000061c167c10 */ /* 0x000fc8000ff3e0ff */
[----:B------:R-:W-:Y:S01]  /*4160*/  IADD3.X R23, R29, UR7, RZ, P1, !PT ;  /* 0x000000071d177c10 */ /* 0x000fe20008ffe4ff */
[----:B------:R-:W-:Y:S08]  /*4170*/  @!P2 BRA `(.L_x_91) ;  /* 0x000000000004a947 */ /* 0x000ff00003800000 */
[----:B------:R2:W5:Y:S02]  /*4180*/  LDG.E.LTC128B R43, desc[UR20][R22.64] ;  /* 0x00000014162b7981 */ /* 0x000564000c1e1920 */
.L_x_91:
[----:B------:R-:W-:Y:S05]  /*4190*/  BSYNC B1 ;  /* 0x0000000000017941 */ /* 0x000fea0003800000 */
.L_x_90:
[----:B------:R-:W-:Y:S05]  /*41a0*/  @!P2 BRA `(.L_x_92) ;  /* 0x0000000800d4a947 */ /* 0x000fea0003800000 */
[----:B------:R-:W-:Y:S01]  /*41b0*/  IADD3 R4, P1, R30, R19, RZ ;  /* 0x000000131e047210 */ /* 0x000fe20007f3e0ff */
[----:B-----5:R-:W-:-:S04]  /*41c0*/  FMUL R43, R43, R14 ;  /* 0x0000000e2b2b7220 */ /* 0x020fc80000400000 */
[----:B------:R-:W-:Y:S02]  /*41d0*/  IMAD.X R5, R31, 0x1, R5, P1 ;  /* 0x000000011f057824 */ /* 0x000fe400008e0605 */
[----:B------:R-:W-:-:S05]  /*41e0*/  FFMA R43, R20, R13, R43 ;  /* 0x0000000d142b7223 */ /* 0x000fca000000002b */
[----:B------:R4:W-:Y:S01]  /*41f0*/  STG.E desc[UR20][R4.64], R43 ;  /* 0x0000002b04007986 */ /* 0x0009e2000c101914 */
[----:B------:R-:W-:Y:S05]  /*4200*/  BRA `(.L_x_92) ;  /* 0x0000000800bc7947 */ /* 0x000fea0003800000 */
.L_x_33:
[----:B------:R-:W-:Y:S01]  /*4210*/  ISETP.GT.AND P2, PT, R4, 0x1, PT ;  /* 0x000000010400780c */ /* 0x000fe20003f44270 */
[----:B------:R-:W-:Y:S01]  /*4220*/  ULDC.64 UR6, c[0x0][0x6c0] ;  /* 0x0001b00000067ab9 */ /* 0x000fe20000000a00 */
[-C--:B--2---:R-:W-:Y:S01]  /*4230*/  FMUL R61, R61, R13.reuse ;  /* 0x0000000d3d3d7220 */ /* 0x084fe20000400000 */
[----:B------:R-:W-:Y:S01]  /*4240*/  LEA R24, P6, R38, UR6, 0x2 ;  /* 0x0000000626187c11 */ /* 0x000fe2000f8c10ff */
[-C--:B------:R-:W-:Y:S01]  /*4250*/  FMUL R5, R106, R13.reuse ;  /* 0x0000000d6a057220 */ /* 0x080fe20000400000 */
[----:B------:R-:W-:Y:S01]  /*4260*/  ISETP.GT.AND P3, PT, R23, RZ, P2 ;  /* 0x000000ff1700720c */ /* 0x000fe20001764270 */
[----:B------:R-:W-:Y:S01]  /*4270*/  IMAD.SHL.U32 R39, R42, 0x20, RZ ;  /* 0x000000202a277824 */ /* 0x000fe200078e00ff */
[----:B------:R-:W-:Y:S01]  /*4280*/  LEA.HI.X R25, R38, UR7, R45, 0x2, P6 ;  /* 0x0000000726197c11 */ /* 0x000fe2000b0f142d */
[-C--:B------:R-:W-:Y:S01]  /*4290*/  FMUL R21, R21, R13.reuse ;  /* 0x0000000d15157220 */ /* 0x080fe20000400000 */
[-C--:B------:R-:W-:Y:S01]  /*42a0*/  LEA R26, P6, R42, R24.reuse, 0x2 ;  /* 0x000000182a1a7211 */ /* 0x080fe200078c10ff */
[----:B------:R-:W-:Y:S01]  /*42b0*/  FMUL R19, R104, R13 ;  /* 0x0000000d68137220 */ /* 0x000fe20000400000 */
[----:B------:R-:W-:Y:S01]  /*42c0*/  ISETP.GT.AND P1, PT, R23, 0x8, P1 ;  /* 0x000000081700780c */ /* 0x000fe20000f24270 */
[----:B------:R-:W-:Y:S01]  /*42d0*/  @P5 STG.E desc[UR20][R24.64], R61 ;  /* 0x0000003d18005986 */ /* 0x000fe2000c101914 */
[C-C-:B------:R-:W-:Y:S01]  /*42e0*/  LEA.HI.X R27, R42.reuse, R25, R43.reuse, 0x2, P6 ;  /* 0x000000192a1b7211 */ /* 0x140fe200030f142b */
[-C--:B------:R-:W-:Y:S01]  /*42f0*/  FMUL R63, R63, R13.reuse ;  /* 0x0000000d3f3f7220 */ /* 0x080fe20000400000 */
[----:B------:R-:W-:Y:S01]  /*4300*/  ISETP.GT.AND P2, PT, R23, 0x8, P2 ;  /* 0x000000081700780c */ /* 0x000fe20001744270 */
[-C--:B------:R-:W-:Y:S01]  /*4310*/  FMUL R65, R65, R13.reuse ;  /* 0x0000000d41417220 */ /* 0x080fe20000400000 */
[----:B------:R-:W-:Y:S01]  /*4320*/  SHF.L.U64.HI R43, R42, 0x5, R43 ;  /* 0x000000052a2b7819 */ /* 0x000fe2000001022b */
[----:B------:R0:W-:Y:S01]  /*4330*/  @P3 STG.E desc[UR20][R26.64], R5 ;  /* 0x000000051a003986 */ /* 0x0001e2000c101914 */
[----:B------:R-:W-:Y:S01]  /*4340*/  ISETP.GT.AND P3, PT, R4, 0x8, PT ;  /* 0x000000080400780c */ /* 0x000fe20003f64270 */
[----:B------:R-:W-:Y:S01]  /*4350*/  FMUL R37, R92, R13 ;  /* 0x0000000d5c257220 */ /* 0x000fe20000400000 */
[----:B------:R-:W-:-:S02]  /*4360*/  IADD3 R28, P5, R39, R24, RZ ;  /* 0x00000018271c7210 */ /* 0x000fc40007fbe0ff */
[----:B------:R-:W-:Y:S01]  /*4370*/  ISETP.GT.AND P6, PT, R23, RZ, P3 ;  /* 0x000000ff1700720c */ /* 0x000fe20001fc4270 */
[----:B------:R1:W-:Y:S01]  /*4380*/  @P1 STG.E desc[UR20][R24.64+0x20], R21 ;  /* 0x0000201518001986 */ /* 0x0003e2000c101914 */
[----:B------:R-:W-:Y:S01]  /*4390*/  ISETP.GT.AND P1, PT, R4, 0x9, PT ;  /* 0x000000090400780c */ /* 0x000fe20003f24270 */
[----:B------:R-:W-:Y:S01]  /*43a0*/  IMAD.X R29, R43, 0x1, R25, P5 ;  /* 0x000000012b1d7824 */ /* 0x000fe200028e0619 */
[----:B------:R-:W-:Y:S01]  /*43b0*/  IADD3 R30, P5, R39, R26, RZ ;  /* 0x0000001a271e7210 */ /* 0x000fe20007fbe0ff */
[----:B------:R2:W-:Y:S01]  /*43c0*/  @P2 STG.E desc[UR20][R26.64+0x20], R19 ;  /* 0x000020131a002986 */ /* 0x0005e2000c101914 */
[C---:B------:R-:W-:Y:S01]  /*43d0*/  ISETP.GT.AND P2, PT, R23.reuse, RZ, P1 ;  /* 0x000000ff1700720c */ /* 0x040fe20000f44270 */
[----:B0-----:R-:W-:Y:S01]  /*43e0*/  FMUL R5, R102, R13 ;  /* 0x0000000d66057220 */ /* 0x001fe20000400000 */
[----:B------:R-:W-:Y:S01]  /*43f0*/  ISETP.GT.AND P3, PT, R23, 0x8, P3 ;  /* 0x000000081700780c */ /* 0x000fe20001f64270 */
[----:B------:R-:W-:Y:S01]  /*4400*/  IMAD.X R31, R43, 0x1, R27, P5 ;  /* 0x000000012b1f7824 */ /* 0x000fe200028e061b */
[----:B------:R-:W-:-:S03]  /*4410*/  ISETP.GT.AND P1, PT, R23, 0x8, P1 ;  /* 0x000000081700780c */ /* 0x000fc60000f24270 */
[----:B------:R-:W-:Y:S01]  /*4420*/  @P6 STG.E desc[UR20][R28.64], R63 ;  /* 0x0000003f1c006986 */ /* 0x000fe2000c101914 */
[----:B------:R-:W-:Y:S01]  /*4430*/  IADD3 R41, P6, R39, 0x20, RZ ;  /* 0x0000002027297810 */ /* 0x000fe20007fde0ff */
[-C--:B-1----:R-:W-:Y:S01]  /*4440*/  FMUL R21, R96, R13.reuse ;  /* 0x0000000d60157220 */ /* 0x082fe20000400000 */
[----:B--2---:R-:W-:Y:S02]  /*4450*/  FMUL R19, R100, R13 ;  /* 0x0000000d64137220 */ /* 0x004fe40000400000 */
[----:B------:R-:W-:Y:S01]  /*4460*/  IADD3 R24, P5, R41, R24, RZ ;  /* 0x0000001829187210 */ /* 0x000fe20007fbe0ff */
[----:B------:R-:W-:Y:S01]  /*4470*/  IMAD.X R45, RZ, RZ, R43, P6 ;  /* 0x000000ffff2d7224 */ /* 0x000fe200030e062b */
[----:B------:R0:W-:Y:S01]  /*4480*/  @P2 STG.E desc[UR20][R30.64], R5 ;  /* 0x000000051e002986 */ /* 0x0001e2000c101914 */
[----:B------:R-:W-:Y:S02]  /*4490*/  ISETP.GT.AND P2, PT, R4, 0x10, PT ;  /* 0x000000100400780c */ /* 0x000fe40003f44270 */
[----:B------:R-:W-:Y:S01]  /*44a0*/  IMAD.X R25, R45, 0x1, R25, P5 ;  /* 0x000000012d197824 */ /* 0x000fe200028e0619 */
[----:B------:R-:W-:-:S02]  /*44b0*/  IADD3 R26, P5, R41, R26, RZ ;  /* 0x0000001a291a7210 */ /* 0x000fc40007fbe0ff */
[----:B------:R-:W-:Y:S02]  /*44c0*/  IADD3 R32, P6, R39, R28, RZ ;  /* 0x0000001c27207210 */ /* 0x000fe40007fde0ff */
[----:B------:R1:W-:Y:S01]  /*44d0*/  @P3 STG.E desc[UR20][R24.64], R65 ;  /* 0x0000004118003986 */ /* 0x0003e2000c101914 */
[----:B------:R-:W-:Y:S01]  /*44e0*/  IMAD.X R27, R45, 0x1, R27, P5 ;  /* 0x000000012d1b7824 */ /* 0x000fe200028e061b */
[----:B------:R-:W-:Y:S01]  /*44f0*/  ISETP.GT.AND P5, PT, R23, RZ, P2 ;  /* 0x000000ff1700720c */ /* 0x000fe200017a4270 */
[----:B------:R-:W-:Y:S01]  /*4500*/  IMAD.X R33, R43, 0x1, R29, P6 ;  /* 0x000000012b217824 */ /* 0x000fe200030e061d */
[----:B------:R-:W-:Y:S01]  /*4510*/  ISETP.GT.AND P3, PT, R4, 0x11, PT ;  /* 0x000000110400780c */ /* 0x000fe20003f64270 */
[----:B0-----:R-:W-:Y:S01]  /*4520*/  FMUL R5, R98, R13 ;  /* 0x0000000d62057220 */ /* 0x001fe20000400000 */
[----:B------:R0:W-:Y:S01]  /*4530*/  @P1 STG.E desc[UR20][R26.64], R19 ;  /* 0x000000131a001986 */ /* 0x0001e2000c101914 */
[----:B------:R-:W-:Y:S02]  /*4540*/  IADD3 R34, P6, R39, R30, RZ ;  /* 0x0000001e27227210 */ /* 0x000fe40007fde0ff */
[----:B------:R-:W-:-:S02]  /*4550*/  ISETP.GT.AND P1, PT, R23, RZ, P3 ;  /* 0x000000ff1700720c */ /* 0x000fc40001f24270 */
[----:B------:R-:W-:Y:S01]  /*4560*/  ISETP.GT.AND P2, PT, R23, 0x8, P2 ;  /* 0x000000081700780c */ /* 0x000fe20001744270 */
[----:B------:R-:W-:Y:S01]  /*4570*/  IMAD.X R35, R43, 0x1, R31, P6 ;  /* 0x000000012b237824 */ /* 0x000fe200030e061f */
[----:B------:R-:W-:Y:S02]  /*4580*/  ISETP.GT.AND P3, PT, R23, 0x8, P3 ;  /* 0x000000081700780c */ /* 0x000fe40001f64270 */
[----:B------:R2:W-:Y:S01]  /*4590*/  @P5 STG.E desc[UR20][R32.64], R5 ;  /* 0x0000000520005986 */ /* 0x0005e2000c101914 */
[----:B-1----:R-:W-:Y:S01]  /*45a0*/  IADD3 R24, P5, R41, R28, RZ ;  /* 0x0000001c29187210 */ /* 0x002fe20007fbe0ff */
[----:B0-----:R-:W-:Y:S01]  /*45b0*/  FMUL R19, R94, R13 ;  /* 0x0000000d5e137220 */ /* 0x001fe20000400000 */
[----:B------:R-:W-:-:S03]  /*45c0*/  IADD3 R28, P6, R39, R32, RZ ;  /* 0x00000020271c7210 */ /* 0x000fc60007fde0ff */
[----:B------:R-:W-:Y:S01]  /*45d0*/  IMAD.X R25, R45, 0x1, R29, P5 ;  /* 0x000000012d197824 */ /* 0x000fe200028e061d */
[----:B------:R-:W-:Y:S01]  /*45e0*/  IADD3 R26, P5, R41, R30, RZ ;  /* 0x0000001e291a7210 */ /* 0x000fe20007fbe0ff */
[----:B------:R0:W-:Y:S01]  /*45f0*/  @P1 STG.E desc[UR20][R34.64], R21 ;  /* 0x0000001522001986 */ /* 0x0001e2000c101914 */
[C---:B------:R-:W-:Y:S01]  /*4600*/  ISETP.GT.AND P1, PT, R4.reuse, 0x18, PT ;  /* 0x000000180400780c */ /* 0x040fe20003f24270 */
[----:B------:R-:W-:Y:S01]  /*4610*/  IMAD.X R29, R43, 0x1, R33, P6 ;  /* 0x000000012b1d7824 */ /* 0x000fe200030e0621 */
[----:B------:R-:W-:Y:S01]  /*4620*/  IADD3 R30, P6, R39, R34, RZ ;  /* 0x00000022271e7210 */ /* 0x000fe20007fde0ff */
[----:B------:R-:W-:Y:S01]  /*4630*/  IMAD.X R27, R45, 0x1, R31, P5 ;  /* 0x000000012d1b7824 */ /* 0x000fe200028e061f */
[C---:B------:R-:W-:Y:S01]  /*4640*/  ISETP.GT.AND P5, PT, R23.reuse, RZ, P1 ;  /* 0x000000ff1700720c */ /* 0x040fe20000fa4270 */
[----:B------:R1:W-:Y:S01]  /*4650*/  @P2 STG.E desc[UR20][R24.64], R19 ;  /* 0x0000001318002986 */ /* 0x0003e2000c101914 */
[----:B------:R-:W-:Y:S01]  /*4660*/  ISETP.GT.AND P2, PT, R4, 0x19, PT ;  /* 0x000000190400780c */ /* 0x000fe20003f44270 */
[-C--:B--2---:R-:W-:Y:S01]  /*4670*/  FMUL R5, R90, R13.reuse ;  /* 0x0000000d5a057220 */ /* 0x084fe20000400000 */
[C---:B------:R-:W-:Y:S01]  /*4680*/  ISETP.GT.AND P1, PT, R23.reuse, 0x8, P1 ;  /* 0x000000081700780c */ /* 0x040fe20000f24270 */
[----:B------:R2:W-:Y:S01]  /*4690*/  @P3 STG.E desc[UR20][R26.64], R37 ;  /* 0x000000251a003986 */ /* 0x0005e2000c101914 */
[----:B------:R-:W-:Y:S01]  /*46a0*/  ISETP.GT.AND P3, PT, R23, RZ, P2 ;  /* 0x000000ff1700720c */ /* 0x000fe20001764270 */
[----:B0-----:R-:W-:Y:S01]  /*46b0*/  FMUL R21, R88, R13 ;  /* 0x0000000d58157220 */ /* 0x001fe20000400000 */
[----:B------:R-:W-:Y:S01]  /*46c0*/  IMAD.X R31, R43, 0x1, R35, P6 ;  /* 0x000000012b1f7824 */ /* 0x000fe200030e0623 */
[----:B------:R-:W-:-:S04]  /*46d0*/  ISETP.GT.AND P2, PT, R23, 0x8, P2 ;  /* 0x000000081700780c */ /* 0x000fc80001744270 */
[----:B------:R0:W-:Y:S01]  /*46e0*/  @P5 STG.E desc[UR20][R28.64], R5 ;  /* 0x000000051c005986 */ /* 0x0001e2000c101914 */
[----:B-1----:R-:W-:Y:S01]  /*46f0*/  IADD3 R24, P5, R41, R32, RZ ;  /* 0x0000002029187210 */ /* 0x002fe20007fbe0ff */
[-C--:B------:R-:W-:Y:S01]  /*4700*/  FMUL R19, R86, R13.reuse ;  /* 0x0000000d56137220 */ /* 0x080fe20000400000 */
[----:B------:R-:W-:Y:S01]  /*4710*/  IADD3 R32, P6, R39, R28, RZ ;  /* 0x0000001c27207210 */ /* 0x000fe20007fde0ff */
[-C--:B--2---:R-:W-:Y:S02]  /*4720*/  FMUL R37, R84, R13.reuse ;  /* 0x0000000d54257220 */ /* 0x084fe40000400000 */
[----:B------:R-:W-:Y:S01]  /*4730*/  IMAD.X R25, R45, 0x1, R33, P5 ;  /* 0x000000012d197824 */ /* 0x000fe200028e0621 */
[----:B------:R-:W-:Y:S01]  /*4740*/  IADD3 R26, P5, R41, R34, RZ ;  /* 0x00000022291a7210 */ /* 0x000fe20007fbe0ff */
[----:B------:R1:W-:Y:S01]  /*4750*/  @P3 STG.E desc[UR20][R30.64], R21 ;  /* 0x000000151e003986 */ /* 0x0003e2000c101914 */
[C---:B------:R-:W-:Y:S01]  /*4760*/  ISETP.GT.AND P3, PT, R4.reuse, 0x20, PT ;  /* 0x000000200400780c */ /* 0x040fe20003f64270 */
[----:B------:R-:W-:Y:S01]  /*4770*/  IMAD.X R33, R43, 0x1, R29, P6 ;  /* 0x000000012b217824 */ /* 0x000fe200030e061d */
[----:B------:R-:W-:Y:S01]  /*4780*/  IADD3 R34, P6, R39, R30, RZ ;  /* 0x0000001e27227210 */ /* 0x000fe20007fde0ff */
[----:B------:R-:W-:Y:S01]  /*4790*/  IMAD.X R27, R45, 0x1, R35, P5 ;  /* 0x000000012d1b7824 */ /* 0x000fe200028e0623 */
[----:B------:R-:W-:Y:S01]  /*47a0*/  ISETP.GT.AND P5, PT, R23, RZ, P3 ;  /* 0x000000ff1700720c */ /* 0x000fe20001fa4270 */
[----:B------:R2:W-:Y:S01]  /*47b0*/  @P1 STG.E desc[UR20][R24.64], R19 ;  /* 0x0000001318001986 */ /* 0x0005e2000c101914 */
[----:B------:R-:W-:Y:S01]  /*47c0*/  ISETP.GT.AND P1, PT, R4, 0x21, PT ;  /* 0x000000210400780c */ /* 0x000fe20003f24270 */
[-C--:B0-----:R-:W-:Y:S01]  /*47d0*/  FMUL R5, R82, R13.reuse ;  /* 0x0000000d52057220 */ /* 0x081fe20000400000 */
[----:B------:R-:W-:Y:S01]  /*47e0*/  IMAD.X R35, R43, 0x1, R31, P6 ;  /* 0x000000012b237824 */ /* 0x000fe200030e061f */
[----:B------:R0:W-:Y:S01]  /*47f0*/  @P2 STG.E desc[UR20][R26.64], R37 ;  /* 0x000000251a002986 */ /* 0x0001e2000c101914 */
[C---:B------:R-:W-:Y:S01]  /*4800*/  ISETP.GT.AND P2, PT, R23.reuse, RZ, P1 ;  /* 0x000000ff1700720c */ /* 0x040fe20000f44270 */
[----:B-1----:R-:W-:Y:S01]  /*4810*/  FMUL R21, R80, R13 ;  /* 0x0000000d50157220 */ /* 0x002fe20000400000 */
[----:B------:R-:W-:-:S02]  /*4820*/  ISETP.GT.AND P3, PT, R23, 0x8, P3 ;  /* 0x000000081700780c */ /* 0x000fc40001f64270 */
[----:B------:R-:W-:-:S03]  /*4830*/  ISETP.GT.AND P1, PT, R23, 0x8, P1 ;  /* 0x000000081700780c */ /* 0x000fc60000f24270 */
[----:B------:R1:W-:Y:S01]  /*4840*/  @P5 STG.E desc[UR20][R32.64], R5 ;  /* 0x0000000520005986 */ /* 0x0003e2000c101914 */
[----:B--2---:R-:W-:Y:S01]  /*4850*/  IADD3 R24, P5, R41, R28, RZ ;  /* 0x0000001c29187210 */ /* 0x004fe20007fbe0ff */
[-C--:B------:R-:W-:Y:S01]  /*4860*/  FMUL R19, R78, R13.reuse ;  /* 0x0000000d4e137220 */ /* 0x080fe20000400000 */
[----:B------:R-:W-:Y:S01]  /*4870*/  IADD3 R28, P6, R39, R32, RZ ;  /* 0x00000020271c7210 */ /* 0x000fe20007fde0ff */
[-C--:B0-----:R-:W-:Y:S02]  /*4880*/  FMUL R37, R76, R13.reuse ;  /* 0x0000000d4c257220 */ /* 0x081fe40000400000 */
        /* <DEDUP_REMOVED lines=10> */
[-C--:B-1----:R-:W-:Y:S01]  /*4930*/  FMUL R5, R74, R13.reuse ;  /* 0x0000000d4a057220 */ /* 0x082fe20000400000 */
[C---:B------:R-:W-:Y:S01]  /*4940*/  ISETP.GT.AND P2, PT, R23.reuse, 0x8, P2 ;  /* 0x000000081700780c */ /* 0x040fe20001744270 */
[----:B------:R1:W-:Y:S01]  /*4950*/  @P1 STG.E desc[UR20][R26.64], R37 ;  /* 0x000000251a001986 */ /* 0x0003e2000c101914 */
[----:B------:R-:W-:Y:S01]  /*4960*/  ISETP.GT.AND P1, PT, R23, RZ, P3 ;  /* 0x000000ff1700720c */ /* 0x000fe20001f24270 */
[----:B0-----:R-:W-:Y:S01]  /*4970*/  FMUL R21, R72, R13 ;  /* 0x0000000d48157220 */ /* 0x001fe20000400000 */
[----:B------:R-:W-:Y:S01]  /*4980*/  IMAD.X R31, R43, 0x1, R35, P6 ;  /* 0x000000012b1f7824 */ /* 0x000fe200030e0623 */
[----:B------:R-:W-:-:S04]  /*4990*/  ISETP.GT.AND P3, PT, R23, 0x8, P3 ;  /* 0x000000081700780c */ /* 0x000fc80001f64270 */
[----:B------:R0:W-:Y:S01]  /*49a0*/  @P5 STG.E desc[UR20][R28.64], R5 ;  /* 0x000000051c005986 */ /* 0x0001e2000c101914 */
[----:B--2---:R-:W-:Y:S01]  /*49b0*/  IADD3 R24, P5, R41, R32, RZ ;  /* 0x0000002029187210 */ /* 0x004fe20007fbe0ff */
[-C--:B------:R-:W-:Y:S01]  /*49c0*/  FMUL R19, R70, R13.reuse ;  /* 0x0000000d46137220 */ /* 0x080fe20000400000 */
[----:B------:R-:W-:Y:S01]  /*49d0*/  IADD3 R32, P6, R39, R28, RZ ;  /* 0x0000001c27207210 */ /* 0x000fe20007fde0ff */
[-C--:B-1----:R-:W-:Y:S02]  /*49e0*/  FMUL R37, R68, R13.reuse ;  /* 0x0000000d44257220 */ /* 0x082fe40000400000 */
[----:B------:R-:W-:Y:S01]  /*49f0*/  IMAD.X R25, R45, 0x1, R33, P5 ;  /* 0x000000012d197824 */ /* 0x000fe200028e0621 */
[----:B------:R-:W-:Y:S01]  /*4a00*/  IADD3 R26, P5, R41, R34, RZ ;  /* 0x00000022291a7210 */ /* 0x000fe20007fbe0ff */
[----:B------:R1:W-:Y:S01]  /*4a10*/  @P1 STG.E desc[UR20][R30.64], R21 ;  /* 0x000000151e001986 */ /* 0x0003e2000c101914 */
[C---:B------:R-:W-:Y:S01]  /*4a20*/  ISETP.GT.AND P1, PT, R4.reuse, 0x30, PT ;  /* 0x000000300400780c */ /* 0x040fe20003f24270 */
[----:B------:R-:W-:Y:S01]  /*4a30*/  IMAD.X R33, R43, 0x1, R29, P6 ;  /* 0x000000012b217824 */ /* 0x000fe200030e061d */
[----:B------:R-:W-:Y:S01]  /*4a40*/  IADD3 R34, P6, R39, R30, RZ ;  /* 0x0000001e27227210 */ /* 0x000fe20007fde0ff */
[----:B------:R-:W-:Y:S01]  /*4a50*/  IMAD.X R27, R45, 0x1, R35, P5 ;  /* 0x000000012d1b7824 */ /* 0x000fe200028e0623 */
[----:B------:R2:W-:Y:S01]  /*4a60*/  @P2 STG.E desc[UR20][R24.64], R19 ;  /* 0x0000001318002986 */ /* 0x0005e2000c101914 */
[----:B------:R-:W-:Y:S01]  /*4a70*/  ISETP.GT.AND P2, PT, R4, 0x31, PT ;  /* 0x000000310400780c */ /* 0x000fe20003f44270 */
[----:B0-----:R-:W-:Y:S01]  /*4a80*/  FMUL R5, R66, R13 ;  /* 0x0000000d42057220 */ /* 0x001fe20000400000 */
[C---:B------:R-:W-:Y:S01]  /*4a90*/  ISETP.GT.AND P5, PT, R23.reuse, RZ, P1 ;  /* 0x000000ff1700720c */ /* 0x040fe20000fa4270 */
[----:B------:R0:W-:Y:S01]  /*4aa0*/  @P3 STG.E desc[UR20][R26.64], R37 ;  /* 0x000000251a003986 */ /* 0x0001e2000c101914 */
[----:B------:R-:W-:Y:S01]  /*4ab0*/  ISETP.GT.AND P3, PT, R23, RZ, P2 ;  /* 0x000000ff1700720c */ /* 0x000fe20001764270 */
[----:B------:R-:W-:-:S02]  /*4ac0*/  IMAD.X R35, R43, 0x1, R31, P6 ;  /* 0x000000012b237824 */ /* 0x000fc400030e061f */
[-C--:B-1----:R-:W-:Y:S01]  /*4ad0*/  FMUL R21, R64, R13.reuse ;  /* 0x0000000d40157220 */ /* 0x082fe20000400000 */
[----:B------:R-:W-:Y:S01]  /*4ae0*/  ISETP.GT.AND P1, PT, R23, 0x8, P1 ;  /* 0x000000081700780c */ /* 0x000fe20000f24270 */
[----:B--2---:R-:W-:-:S06]  /*4af0*/  FMUL R19, R62, R13 ;  /* 0x0000000d3e137220 */ /* 0x004fcc0000400000 */
[----:B------:R1:W-:Y:S01]  /*4b00*/  @P5 STG.E desc[UR20][R32.64], R5 ;  /* 0x0000000520005986 */ /* 0x0003e2000c101914 */
[----:B------:R-:W-:Y:S01]  /*4b10*/  ISETP.GT.AND P5, PT, R23, 0x8, P2 ;  /* 0x000000081700780c */ /* 0x000fe200017a4270 */
[----:B0-----:R-:W-:Y:S01]  /*4b20*/  FMUL R37, R60, R13 ;  /* 0x0000000d3c257220 */ /* 0x001fe20000400000 */
[C---:B------:R-:W-:Y:S01]  /*4b30*/  IADD3 R24, P2, R41.reuse, R28, RZ ;  /* 0x0000001c29187210 */ /* 0x040fe20007f5e0ff */
[----:B------:R0:W-:Y:S01]  /*4b40*/  @P3 STG.E desc[UR20][R34.64], R21 ;  /* 0x0000001522003986 */ /* 0x0001e2000c101914 */
[----:B------:R-:W-:-:S03]  /*4b50*/  IADD3 R26, P3, R41, R30, RZ ;  /* 0x0000001e291a7210 */ /* 0x000fc60007f7e0ff */
[C---:B------:R-:W-:Y:S01]  /*4b60*/  IMAD.X R25, R45.reuse, 0x1, R29, P2 ;  /* 0x000000012d197824 */ /* 0x040fe200010e061d */
[C---:B------:R-:W-:Y:S01]  /*4b70*/  ISETP.GT.AND P2, PT, R4.reuse, 0x38, PT ;  /* 0x000000380400780c */ /* 0x040fe20003f44270 */
[----:B------:R-:W-:Y:S01]  /*4b80*/  IMAD.X R27, R45, 0x1, R31, P3 ;  /* 0x000000012d1b7824 */ /* 0x000fe200018e061f */
[----:B------:R-:W-:Y:S02]  /*4b90*/  ISETP.GT.AND P3, PT, R4, 0x39, PT ;  /* 0x000000390400780c */ /* 0x000fe40003f64270 */
[----:B------:R2:W-:Y:S01]  /*4ba0*/  @P1 STG.E desc[UR20][R24.64], R19 ;  /* 0x0000001318001986 */ /* 0x0005e2000c101914 */
[-C--:B------:R-:W-:Y:S02]  /*4bb0*/  IADD3 R4, P6, R39, R32.reuse, RZ ;  /* 0x0000002027047210 */ /* 0x080fe40007fde0ff */
[----:B------:R-:W-:Y:S01]  /*4bc0*/  IADD3 R30, P1, R41, R32, RZ ;  /* 0x00000020291e7210 */ /* 0x000fe20007f3e0ff */
[----:B------:R3:W-:Y:S01]  /*4bd0*/  @P5 STG.E desc[UR20][R26.64], R37 ;  /* 0x000000251a005986 */ /* 0x0007e2000c101914 */
[----:B------:R-:W-:Y:S01]  /*4be0*/  ISETP.GT.AND P5, PT, R23, RZ, P2 ;  /* 0x000000ff1700720c */ /* 0x000fe200017a4270 */
[--C-:B-1----:R-:W-:Y:S01]  /*4bf0*/  IMAD.X R5, R43, 0x1, R33.reuse, P6 ;  /* 0x000000012b057824 */ /* 0x102fe200030e0621 */
[-C--:B------:R-:W-:Y:S01]  /*4c00*/  IADD3 R28, P6, R39, R34.reuse, RZ ;  /* 0x00000022271c7210 */ /* 0x080fe20007fde0ff */
[----:B------:R-:W-:Y:S01]  /*4c10*/  IMAD.X R31, R45, 0x1, R33, P1 ;  /* 0x000000012d1f7824 */ /* 0x000fe200008e0621 */
[C---:B------:R-:W-:Y:S01]  /*4c20*/  ISETP.GT.AND P1, PT, R23.reuse, RZ, P3 ;  /* 0x000000ff1700720c */ /* 0x040fe20001f24270 */
[-C--:B0-----:R-:W-:Y:S01]  /*4c30*/  FMUL R21, R56, R13.reuse ;  /* 0x0000000d38157220 */ /* 0x081fe20000400000 */
[----:B------:R-:W-:Y:S01]  /*4c40*/  ISETP.GT.AND P2, PT, R23, 0x8, P2 ;  /* 0x000000081700780c */ /* 0x000fe20001744270 */
[----:B------:R-:W-:Y:S01]  /*4c50*/  IMAD.X R29, R43, 0x1, R35, P6 ;  /* 0x000000012b1d7824 */ /* 0x000fe200030e0623 */
[----:B------:R-:W-:Y:S01]  /*4c60*/  ISETP.GT.AND P3, PT, R23, 0x8, P3 ;  /* 0x000000081700780c */ /* 0x000fe20001f64270 */
[-C--:B--2---:R-:W-:Y:S01]  /*4c70*/  FMUL R19, R58, R13.reuse ;  /* 0x0000000d3a137220 */ /* 0x084fe20000400000 */
[----:B------:R-:W-:Y:S01]  /*4c80*/  IADD3 R24, P6, R41, R34, RZ ;  /* 0x0000002229187210 */ /* 0x000fe20007fde0ff */
[-C--:B------:R-:W-:Y:S01]  /*4c90*/  FMUL R23, R22, R13.reuse ;  /* 0x0000000d16177220 */ /* 0x080fe20000400000 */
[----:B---3--:R-:W-:-:S02]  /*4ca0*/  FMUL R27, R20, R13 ;  /* 0x0000000d141b7220 */ /* 0x008fc40000400000 */
[----:B------:R0:W-:Y:S01]  /*4cb0*/  @P5 STG.E desc[UR20][R4.64], R19 ;  /* 0x0000001304005986 */ /* 0x0001e2000c101914 */
[----:B------:R-:W-:-:S03]  /*4cc0*/  IMAD.X R25, R45, 0x1, R35, P6 ;  /* 0x000000012d197824 */ /* 0x000fc600030e0623 */
[----:B------:R0:W-:Y:S04]  /*4cd0*/  @P1 STG.E desc[UR20][R28.64], R21 ;  /* 0x000000151c001986 */ /* 0x0001e8000c101914 */
[----:B------:R0:W-:Y:S04]  /*4ce0*/  @P2 STG.E desc[UR20][R30.64], R23 ;  /* 0x000000171e002986 */ /* 0x0001e8000c101914 */
[----:B------:R0:W-:Y:S02]  /*4cf0*/  @P3 STG.E desc[UR20][R24.64], R27 ;  /* 0x0000001b18003986 */ /* 0x0001e4000c101914 */
.L_x_92:
[----:B------:R-:W-:Y:S05]  /*4d00*/  BSYNC B0 ;  /* 0x0000000000007941 */ /* 0x000fea0003800000 */
.L_x_32:
[C---:B------:R-:W-:Y:S01]  /*4d10*/  LEA R2, P1, R8.reuse, R2, 0x1 ;  /* 0x0000000208027211 */ /* 0x040fe200078208ff */
[----:B------:R-:W-:Y:S01]  /*4d20*/  ULDC.64 UR6, c[0x0][0x750] ;  /* 0x0001d40000067ab9 */ /* 0x000fe20000000a00 */
[----:B0---4-:R-:W-:Y:S01]  /*4d30*/  IMAD.U32 R4, RZ, RZ, UR15 ;  /* 0x0000000fff047e24 */ /* 0x011fe2000f8e00ff */
[----:B------:R-:W-:Y:S01]  /*4d40*/  PRMT R19, RZ, 0x7610, R19 ;  /* 0x00007610ff137816 */ /* 0x000fe20000000013 */
[----:B------:R-:W-:Y:S01]  /*4d50*/  IMAD.MOV.U32 R6, RZ, RZ, -0x1 ;  /* 0xffffffffff067424 */ /* 0x000fe200078e00ff */
[----:B------:R-:W-:Y:S01]  /*4d60*/  LEA.HI.X R3, R8, R3, R0, 0x1, P1 ;  /* 0x0000000308037211 */ /* 0x000fe200008f0c00 */
[----:B------:R0:W-:Y:S01]  /*4d70*/  SYNCS.ARRIVE.TRANS64.A1T0 RZ, [R4+UR22], RZ ;  /* 0x000000ff04ff79a7 */ /* 0x0001e20008100016 */
[----:B------:R-:W-:Y:S01]  /*4d80*/  ISETP.GE.U32.AND P1, PT, R2, UR6, PT ;  /* 0x0000000602007c0c */ /* 0x000fe2000bf26070 */
[----:B------:R-:W-:-:S03]  /*4d90*/  IMAD.MOV.U32 R5, RZ, RZ, -0x1 ;  /* 0xffffffffff057424 */ /* 0x000fc600078e00ff */
[----:B------:R-:W-:Y:S01]  /*4da0*/  ISETP.GE.U32.AND.EX P1, PT, R3, UR7, PT, P1 ;  /* 0x0000000703007c0c */ /* 0x000fe2000bf26110 */
[----:B0-----:R-:W-:-:S12]  /*4db0*/  IMAD.MOV.U32 R4, RZ, RZ, -0x1 ;  /* 0xffffffffff047424 */ /* 0x001fd800078e00ff */
[----:B------:R-:W-:Y:S05]  /*4dc0*/  @P1 BRA `(.L_x_93) ;  /* 0x0000000400641947 */ /* 0x000fea0003800000 */
[----:B------:R-:W0:Y:S01]  /*4dd0*/  S2R R30, SR_CTAID.X ;  /* 0x00000000001e7919 */ /* 0x000e220000002500 */
[----:B-1----:R-:W1:Y:S01]  /*4de0*/  LDC.64 R24, c[0x0][0x728] ;  /* 0x0001ca00ff187b82 */ /* 0x002e620000000a00 */
[----:B------:R-:W-:Y:S01]  /*4df0*/  ULDC UR6, c[0x0][0x150] ;  /* 0x0000540000067ab9 */ /* 0x000fe20000000800 */
[----:B--2---:R-:W-:Y:S01]  /*4e00*/  IMAD.MOV.U32 R22, RZ, RZ, R2 ;  /* 0x000000ffff167224 */ /* 0x004fe200078e0002 */
[----:B------:R-:W2:Y:S01]  /*4e10*/  S2R R32, SR_CTAID.Y ;  /* 0x0000000000207919 */ /* 0x000ea20000002600 */
[----:B------:R-:W-:-:S04]  /*4e20*/  IMAD.MOV.U32 R23, RZ, RZ, R3 ;  /* 0x000000ffff177224 */ /* 0x000fc800078e0003 */
[----:B------:R-:W4:Y:S08]  /*4e30*/  LDC R33, c[0x0][0x144] ;  /* 0x00005100ff217b82 */ /* 0x000f300000000800 */
[----:B------:R-:W2:Y:S08]  /*4e40*/  LDC R6, c[0x0][0x730] ;  /* 0x0001cc00ff067b82 */ /* 0x000eb00000000800 */
[----:B---3--:R-:W3:Y:S01]  /*4e50*/  LDC.64 R28, c[0x0][0x720] ;  /* 0x0001c800ff1c7b82 */ /* 0x008ee20000000a00 */
[----:B-1----:R-:W-:-:S04]  /*4e60*/  ISETP.NE.U32.AND P1, PT, R24, RZ, PT ;  /* 0x000000ff1800720c */ /* 0x002fc80003f25070 */
[----:B------:R-:W-:Y:S02]  /*4e70*/  ISETP.NE.AND.EX P1, PT, R25, RZ, PT, P1 ;  /* 0x000000ff1900720c */ /* 0x000fe40003f25310 */
[----:B0-----:R-:W-:-:S05]  /*4e80*/  I2FP.F32.U32 R4, R30 ;  /* 0x0000001e00047245 */ /* 0x001fca0000201000 */
[----:B------:R-:W-:-:S04]  /*4e90*/  FMUL R4, R4, UR6 ;  /* 0x0000000604047c20 */ /* 0x000fc80008400000 */
[----:B------:R0:W1:Y:S02]  /*4ea0*/  F2I.U32.TRUNC.NTZ R31, R4 ;  /* 0x00000004001f7305 */ /* 0x000064000020f000 */
[----:B--2-4-:R-:W-:Y:S05]  /*4eb0*/  @!P1 BRA `(.L_x_94) ;  /* 0x0000000000289947 */ /* 0x014fea0003800000 */
[----:B------:R-:W2:Y:S02]  /*4ec0*/  LDC R5, c[0x0][0x734] ;  /* 0x0001cd00ff057b82 */ /* 0x000ea40000000800 */
[----:B--2---:R-:W-:-:S05]  /*4ed0*/  IADD3 R19, P1, R2, R5, RZ ;  /* 0x0000000502137210 */ /* 0x004fca0007f3e0ff */
[----:B------:R-:W-:-:S04]  /*4ee0*/  IMAD.X R27, RZ, RZ, R3, P1 ;  /* 0x000000ffff1b7224 */ /* 0x000fc800008e0603 */
[----:B0-----:R-:W-:-:S04]  /*4ef0*/  IMAD.WIDE.U32 R4, R27, R24, RZ ;  /* 0x000000181b047225 */ /* 0x001fc800078e00ff */
[----:B------:R-:W-:-:S04]  /*4f00*/  IMAD.WIDE.U32 R20, P1, R19, R25, R4 ;  /* 0x0000001913147225 */ /* 0x000fc80007820004 */
[----:B------:R-:W-:-:S04]  /*4f10*/  IMAD.WIDE.U32 R4, R19, R24, RZ ;  /* 0x0000001813047225 */ /* 0x000fc800078e00ff */
[----:B------:R-:W-:Y:S01]  /*4f20*/  IMAD.X R23, RZ, RZ, RZ, P1 ;  /* 0x000000ffff177224 */ /* 0x000fe200008e06ff */
[----:B------:R-:W-:Y:S01]  /*4f30*/  IADD3 RZ, P1, R5, R20, RZ ;  /* 0x0000001405ff7210 */ /* 0x000fe20007f3e0ff */
[----:B------:R-:W-:-:S04]  /*4f40*/  IMAD.MOV.U32 R22, RZ, RZ, R21 ;  /* 0x000000ffff167224 */ /* 0x000fc800078e0015 */
[----:B------:R-:W-:-:S08]  /*4f50*/  IMAD.WIDE.U32.X R22, R27, R25, R22, P1 ;  /* 0x000000191b167225 */ /* 0x000fd000008e0416 */
.L_x_94:
[----:B------:R-:W2:Y:S01]  /*4f60*/  LDC.64 R36, c[0x0][0x740] ;  /* 0x0001d000ff247b82 */ /* 0x000ea20000000a00 */
[-C--:B------:R-:W-:Y:S01]  /*4f70*/  SHF.R.U64 R26, R22, R6.reuse, R23 ;  /* 0x00000006161a7219 */ /* 0x080fe20000001217 */
[----:B-1----:R-:W-:Y:S01]  /*4f80*/  IMAD.MOV R31, RZ, RZ, -R31 ;  /* 0x000000ffff1f7224 */ /* 0x002fe200078e0a1f */
[----:B0-----:R-:W-:Y:S01]  /*4f90*/  SHF.R.U32.HI R4, RZ, R6, R23 ;  /* 0x00000006ff047219 */ /* 0x001fe20000011617 */
[----:B------:R-:W-:Y:S01]  /*4fa0*/  ULDC UR6, c[0x0][0x154] ;  /* 0x0000550000067ab9 */ /* 0x000fe20000000800 */
[----:B------:R-:W-:Y:S01]  /*4fb0*/  IADD3 R19, P1, RZ, -R26, RZ ;  /* 0x8000001aff137210 */ /* 0x000fe20007f3e0ff */
[----:B------:R-:W-:Y:S02]  /*4fc0*/  IMAD R31, R33, R31, R30 ;  /* 0x0000001f211f7224 */ /* 0x000fe400078e021e */
[----:B------:R-:W0:Y:S01]  /*4fd0*/  LDC R20, c[0x0][0x718] ;  /* 0x0001c600ff147b82 */ /* 0x000e220000000800 */
[----:B------:R-:W-:Y:S02]  /*4fe0*/  IMAD.MOV.U32 R21, RZ, RZ, -0x1 ;  /* 0xffffffffff157424 */ /* 0x000fe400078e00ff */
[----:B------:R-:W-:-:S02]  /*4ff0*/  IMAD.X R5, RZ, RZ, ~R4, P1 ;  /* 0x000000ffff057224 */ /* 0x000fc400008e0e04 */
[----:B------:R-:W-:Y:S02]  /*5000*/  IMAD.MOV.U32 R23, RZ, RZ, 0x1 ;  /* 0x00000001ff177424 */ /* 0x000fe400078e00ff */
[-C--:B---3--:R-:W-:Y:S01]  /*5010*/  IMAD R6, R5, R28.reuse, RZ ;  /* 0x0000001c05067224 */ /* 0x088fe200078e02ff */
[----:B------:R-:W1:Y:S01]  /*5020*/  LDC R22, c[0x0][0x708] ;  /* 0x0001c200ff167b82 */ /* 0x000e620000000800 */
[----:B------:R-:W-:-:S04]  /*5030*/  IMAD.WIDE.U32 R4, R19, R28, R2 ;  /* 0x0000001c13047225 */ /* 0x000fc800078e0002 */
[----:B------:R-:W-:Y:S01]  /*5040*/  IMAD R19, R19, R29, R6 ;  /* 0x0000001d13137224 */ /* 0x000fe200078e0206 */
[----:B------:R-:W-:Y:S02]  /*5050*/  I2FP.F32.U32 R6, R32 ;  /* 0x0000002000067245 */ /* 0x000fe40000201000 */
[----:B------:R-:W3:Y:S01]  /*5060*/  LDC R34, c[0x0][0x758] ;  /* 0x0001d600ff227b82 */ /* 0x000ee20000000800 */
[----:B------:R-:W-:Y:S01]  /*5070*/  IMAD.IADD R5, R5, 0x1, R19 ;  /* 0x0000000105057824 */ /* 0x000fe200078e0213 */
[----:B--2---:R-:W-:Y:S01]  /*5080*/  ISETP.NE.U32.AND P1, PT, R36, RZ, PT ;  /* 0x000000ff2400720c */ /* 0x004fe20003f25070 */
[----:B------:R-:W-:-:S03]  /*5090*/  FMUL R19, R6, UR6 ;  /* 0x0000000606137c20 */ /* 0x000fc60008400000 */
[----:B------:R-:W-:Y:S01]  /*50a0*/  ISETP.NE.AND.EX P1, PT, R37, RZ, PT, P1 ;  /* 0x000000ff2500720c */ /* 0x000fe20003f25310 */
[----:B------:R2:W4:Y:S01]  /*50b0*/  F2I.U32.TRUNC.NTZ R27, R19 ;  /* 0x00000013001b7305 */ /* 0x000522000020f000 */
[----:B------:R-:W2:Y:S01]  /*50c0*/  LDC R29, c[0x0][0x148] ;  /* 0x00005200ff1d7b82 */ /* 0x000ea20000000800 */
[-CC-:B0-----:R-:W-:Y:S02]  /*50d0*/  SHF.R.U64 R24, R4, R20.reuse, R5.reuse ;  /* 0x0000001404187219 */ /* 0x181fe40000001205 */
[----:B------:R-:W-:-:S05]  /*50e0*/  SHF.R.U32.HI R5, RZ, R20, R5 ;  /* 0x00000014ff057219 */ /* 0x000fca0000011605 */
[----:B------:R-:W0:Y:S01]  /*50f0*/  LDC R30, c[0x0][0x700] ;  /* 0x0001c000ff1e7b82 */ /* 0x000e220000000800 */
[-CC-:B-1----:R-:W-:Y:S02]  /*5100*/  SHF.R.U64 R6, R24, R22.reuse, R5.reuse ;  /* 0x0000001618067219 */ /* 0x182fe40000001205 */
[----:B------:R-:W-:-:S05]  /*5110*/  SHF.R.U32.HI R5, RZ, R22, R5 ;  /* 0x00000016ff057219 */ /* 0x000fca0000011605 */
[----:B------:R-:W1:Y:S01]  /*5120*/  LDC R35, c[0x0][0x748] ;  /* 0x0001d200ff237b82 */ /* 0x000e620000000800 */
[-CC-:B---3--:R-:W-:Y:S02]  /*5130*/  SHF.R.U64 R28, R6, R34.reuse, R5.reuse ;  /* 0x00000022061c7219 */ /* 0x188fe40000001205 */
[-C--:B------:R-:W-:Y:S02]  /*5140*/  SHF.L.U32 R21, R21, R34.reuse, RZ ;  /* 0x0000002215157219 */ /* 0x080fe400000006ff */
[-C--:B------:R-:W-:Y:S01]  /*5150*/  SHF.R.U32.HI R5, RZ, R34.reuse, R5 ;  /* 0x00000022ff057219 */ /* 0x080fe20000011605 */
[----:B------:R-:W-:Y:S01]  /*5160*/  IMAD.MOV.U32 R4, RZ, RZ, R28 ;  /* 0x000000ffff047224 */ /* 0x000fe200078e001c */
[----:B------:R-:W-:Y:S01]  /*5170*/  SHF.L.U32 R34, R23, R34, RZ ;  /* 0x0000002217227219 */ /* 0x000fe200000006ff */
[----:B------:R-:W3:Y:S01]  /*5180*/  LDC R38, c[0x0][0x738] ;  /* 0x0001ce00ff267b82 */ /* 0x000ee20000000800 */
[----:B------:R-:W-:-:S07]  /*5190*/  LOP3.LUT R33, RZ, R21, RZ, 0x33, !PT ;  /* 0x00000015ff217212 */ /* 0x000fce00078e33ff */
[----:B------:R-:W0:Y:S01]  /*51a0*/  LDC R39, c[0x0][0x710] ;  /* 0x0001c400ff277b82 */ /* 0x000e220000000800 */
[----:B----4-:R-:W-:Y:S05]  /*51b0*/  @!P1 BRA `(.L_x_95) ;  /* 0x0000000000289947 */ /* 0x010fea0003800000 */
[----:B--2---:R-:W2:Y:S02]  /*51c0*/  LDC R19, c[0x0][0x74c] ;  /* 0x0001d300ff137b82 */ /* 0x004ea40000000800 */
[----:B--2---:R-:W-:-:S05]  /*51d0*/  IADD3 R19, P1, R28, R19, RZ ;  /* 0x000000131c137210 */ /* 0x004fca0007f3e0ff */
        /* <DEDUP_REMOVED lines=8> */
.L_x_95:
[----:B-1----:R-:W-:Y:S01]  /*5260*/  SHF.R.U64 R4, R4, R35, R5 ;  /* 0x0000002304047219 */ /* 0x002fe20000001205 */
[----:B0-----:R-:W-:Y:S01]  /*5270*/  VIADD R21, R30, 0xffffffff ;  /* 0xffffffff1e157836 */ /* 0x001fe20000000000 */
[----:B--2---:R-:W-:Y:S01]  /*5280*/  LOP3.LUT R19, R6, R33, RZ, 0xc0, !PT ;  /* 0x0000002106137212 */ /* 0x004fe200078ec0ff */
[----:B------:R-:W-:Y:S02]  /*5290*/  IMAD.MOV R27, RZ, RZ, -R27 ;  /* 0x000000ffff1b7224 */ /* 0x000fe400078e0a1b */
[----:B------:R-:W-:Y:S02]  /*52a0*/  IMAD.MOV R5, RZ, RZ, -R4 ;  /* 0x000000ffff057224 */ /* 0x000fe400078e0a04 */
[----:B------:R-:W-:Y:S01]  /*52b0*/  IMAD R6, R34, R4, R19 ;  /* 0x0000000422067224 */ /* 0x000fe200078e0213 */
[----:B------:R-:W-:Y:S01]  /*52c0*/  LOP3.LUT R19, R24, R21, RZ, 0xc0, !PT ;  /* 0x0000001518137212 */ /* 0x000fe200078ec0ff */
[----:B------:R-:W-:Y:S02]  /*52d0*/  @P4 IMAD R31, R29, R27, R32 ;  /* 0x0000001b1d1f4224 */ /* 0x000fe400078e0220 */
[----:B---3--:R-:W-:-:S02]  /*52e0*/  IMAD R4, R5, R38, R28 ;  /* 0x0000002605047224 */ /* 0x008fc400078e021c */
[----:B------:R-:W-:Y:S02]  /*52f0*/  IMAD R6, R6, R39, R31 ;  /* 0x0000002706067224 */ /* 0x000fe400078e021f */
[----:B------:R-:W-:Y:S02]  /*5300*/  IMAD R5, R4, R30, R19 ;  /* 0x0000001e04057224 */ /* 0x000fe400078e0213 */
[----:B------:R-:W-:-:S03]  /*5310*/  IMAD.MOV.U32 R20, RZ, RZ, 0x1 ;  /* 0x00000001ff147424 */ /* 0x000fc600078e00ff */
[----:B------:R-:W-:Y:S02]  /*5320*/  SEL R4, R5, R6, !P4 ;  /* 0x0000000605047207 */ /* 0x000fe40006000000 */
[----:B------:R-:W-:Y:S01]  /*5330*/  SEL R6, R6, R5, !P4 ;  /* 0x0000000506067207 */ /* 0x000fe20006000000 */
[----:B------:R-:W-:Y:S01]  /*5340*/  IMAD.MOV.U32 R5, RZ, RZ, R26 ;  /* 0x000000ffff057224 */ /* 0x000fe200078e001a */
[----:B------:R-:W-:-:S07]  /*5350*/  PRMT R19, R20, 0x7610, R19 ;  /* 0x0000761014137816 */ /* 0x000fce0000000013 */
.L_x_93:
[----:B------:R-:W-:Y:S02]  /*5360*/  LOP3.LUT P1, RZ, R19, 0xff, RZ, 0xc0, !PT ;  /* 0x000000ff13ff7812 */ /* 0x000fe4000782c0ff */
[----:B------:R-:W-:-:S11]  /*5370*/  LOP3.LUT R59, R59, 0x1, RZ, 0x3c, !PT ;  /* 0x000000013b3b7812 */ /* 0x000fd600078e3cff */
[----:B------:R-:W-:Y:S05]  /*5380*/  @P1 BRA `(.L_x_96) ;  /* 0xffffffc400501947 */ /* 0x000fea000383ffff */
[----:B------:R-:W-:Y:S05]  /*5390*/  EXIT ;  /* 0x000000000000794d */ /* 0x000fea0003800000 */
.L_x_18:
[----:B------:R-:W-:-:S08]  /*53a0*/  ISETP.NE.AND P0, PT, R22, RZ, PT ;  /* 0x000000ff1600720c */ /* 0x000fd00003f05270 */
[----:B--2-45:R-:W0:-:S00]  /*53b0*/  USETMAXREG.DEALLOC.CTAPOOL 0x28 ;  /* 0x00000028000079c8 */ /* 0x034e0000080e0500 */
[----:B------:R-:W-:Y:S05]  /*53c0*/  @P0 EXIT ;  /* 0x000000000000094d */ /* 0x000fea0003800000 */
[----:B0-----:R-:W-:Y:S01]  /*53d0*/  LOP3.LUT P0, RZ, R15, 0xff, RZ, 0xc0, !PT ;  /* 0x000000ff0fff7812 */ /* 0x001fe2000780c0ff */
[----:B------:R-:W-:Y:S02]  /*53e0*/  IMAD.MOV.U32 R12, RZ, RZ, 0x1 ;  /* 0x00000001ff0c7424 */ /* 0x000fe400078e00ff */
[----:B------:R-:W-:-:S10]  /*53f0*/  IMAD.MOV.U32 R13, RZ, RZ, RZ ;  /* 0x000000ffff0d7224 */ /* 0x000fd400078e00ff */
[----:B------:R-:W-:Y:S05]  /*5400*/  @!P0 BRA `(.L_x_97) ;  /* 0x0000000c00708947 */ /* 0x000fea0003800000 */
[----:B------:R-:W0:Y:S01]  /*5410*/  S2R R18, SR_CgaCtaId ;  /* 0x0000000000127919 */ /* 0x000e220000008800 */
[----:B------:R-:W-:Y:S01]  /*5420*/  LOP3.LUT P0, RZ, R10, 0x1f, RZ, 0xc0, !PT ;  /* 0x0000001f0aff7812 */ /* 0x000fe2000780c0ff */
[----:B------:R-:W-:Y:S01]  /*5430*/  ULDC UR5, c[0x0][0x758] ;  /* 0x0001d60000057ab9 */ /* 0x000fe20000000800 */
[----:B------:R-:W-:Y:S01]  /*5440*/  UMOV UR6, 0xffffffff ;  /* 0xffffffff00067882 */ /* 0x000fe20000000000 */
[----:B------:R-:W-:Y:S01]  /*5450*/  BSSY B0, `(.L_x_97) ;  /* 0x00000d7000007945 */ /* 0x000fe20003800000 */
[----:B------:R-:W-:Y:S01]  /*5460*/  USHF.L.U32 UR6, UR6, UR5, URZ ;  /* 0x0000000506067299 */ /* 0x000fe2000800063f */
[C---:B------:R-:W-:Y:S01]  /*5470*/  ISETP.NE.AND P2, PT, R11.reuse, RZ, PT ;  /* 0x000000ff0b00720c */ /* 0x040fe20003f45270 */
[----:B------:R-:W-:Y:S01]  /*5480*/  IMAD.MOV.U32 R15, RZ, RZ, 0x1 ;  /* 0x00000001ff0f7424 */ /* 0x000fe200078e00ff */
[----:B------:R-:W-:Y:S01]  /*5490*/  ISETP.NE.OR P0, PT, R11, RZ, !P0 ;  /* 0x000000ff0b00720c */ /* 0x000fe20004705670 */
[----:B------:R-:W-:Y:S01]  /*54a0*/  IMAD.MOV.U32 R13, RZ, RZ, RZ ;  /* 0x000000ffff0d7224 */ /* 0x000fe200078e00ff */
[----:B------:R-:W-:Y:S01]  /*54b0*/  LOP3.LUT R14, R7, 0x2, RZ, 0xfc, !PT ;  /* 0x00000002070e7812 */ /* 0x000fe200078efcff */
[----:B------:R-:W-:Y:S01]  /*54c0*/  ULDC UR4, c[0x0][0x700] ;  /* 0x0001c00000047ab9 */ /* 0x000fe20000000800 */
[----:B------:R-:W-:Y:S01]  /*54d0*/  UMOV UR7, 0x1 ;  /* 0x0000000100077882 */ /* 0x000fe20000000000 */
[----:B------:R-:W-:-:S02]  /*54e0*/  UIADD3 UR21, UR14, 0x1, URZ ;  /* 0x000000010e157890 */ /* 0x000fc4000fffe03f */
[----:B------:R-:W-:Y:S02]  /*54f0*/  UIADD3 UR4, UR4, -0x1, URZ ;  /* 0xffffffff04047890 */ /* 0x000fe4000fffe03f */
[----:B------:R-:W-:Y:S02]  /*5500*/  USHF.L.U32 UR5, UR7, UR5, URZ ;  /* 0x0000000507057299 */ /* 0x000fe4000800063f */
[----:B------:R-:W-:Y:S01]  /*5510*/  ULOP3.LUT UR6, URZ, UR6, URZ, 0x33, !UPT ;  /* 0x000000063f067292 */ /* 0x000fe2000f8e333f */
[----:B------:R-:W-:Y:S01]  /*5520*/  ULDC.64 UR32, c[0x0][0x198] ;  /* 0x0000660000207ab9 */ /* 0x000fe20000000a00 */
[C---:B0-----:R-:W-:Y:S02]  /*5530*/  IMAD.SHL.U32 R12, R18.reuse, 0x40, RZ ;  /* 0x00000040120c7824 */ /* 0x041fe400078e00ff */
[C---:B------:R-:W-:Y:S02]  /*5540*/  IMAD.SHL.U32 R17, R18.reuse, 0x20, RZ ;  /* 0x0000002012117824 */ /* 0x040fe400078e00ff */
[----:B------:R-:W-:Y:S01]  /*5550*/  IMAD.SHL.U32 R16, R18, 0x800, RZ ;  /* 0x0000080012107824 */ /* 0x000fe200078e00ff */
[----:B------:R-:W-:Y:S01]  /*5560*/  R2UR UR10, R12 ;  /* 0x000000000c0a72ca */ /* 0x000fe200000e0000 */
[----:B------:R-:W-:Y:S01]  /*5570*/  IMAD.SHL.U32 R18, R18, 0x200, RZ ;  /* 0x0000020012127824 */ /* 0x000fe200078e00ff */
[----:B------:R-:W-:Y:S01]  /*5580*/  LOP3.LUT R17, R17, 0x20, RZ, 0xc0, !PT ;  /* 0x0000002011117812 */ /* 0x000fe200078ec0ff */
[----:B------:R-:W-:Y:S01]  /*5590*/  IMAD.MOV.U32 R12, RZ, RZ, 0x1 ;  /* 0x00000001ff0c7424 */ /* 0x000fe200078e00ff */
[----:B------:R-:W-:-:S02]  /*55a0*/  LOP3.LUT R16, R16, 0x800, RZ, 0xc0, !PT ;  /* 0x0000080010107812 */ /* 0x000fc400078ec0ff */
[----:B------:R-:W-:-:S07]  /*55b0*/  LOP3.LUT R18, R18, 0x200, RZ, 0xc0, !PT ;  /* 0x0000020012127812 */ /* 0x000fce00078ec0ff */
[----:B------:R-:W-:-:S12]  /*55c0*/  ULOP3.LUT UR10, UR10, 0x40, URZ, 0xc0, !UPT ;  /* 0x000000400a0a7892 */ /* 0x000fd8000f8ec03f */
.L_x_109:
[----:B------:R-:W-:-:S03]  /*55d0*/  UMOV UR7, 0xffffffff ;  /* 0xffffffff00077882 */ /* 0x000fc60000000000 */
[----:B------:R-:W-:Y:S05]  /*55e0*/  BRA.DIV UR7, `(.L_x_98) ;  /* 0x0000001607d47947 */ /* 0x000fea000b800000 */
[----:B------:R-:W-:-:S13]  /*55f0*/  ELECT P1, URZ, PT ;  /* 0x00000000003f782f */ /* 0x000fda0003820000 */
.L_x_135:
[----:B------:R-:W0:Y:S01]  /*5600*/  LDC R10, c[0x0][0x604] ;  /* 0x00018100ff0a7b82 */ /* 0x000e220000000800 */
[----:B------:R-:W-:Y:S01]  /*5610*/  BSSY B1, `(.L_x_99) ;  /* 0x0000047000017945 */ /* 0x000fe20003800000 */
[----:B0-----:R-:W-:-:S13]  /*5620*/  ISETP.LT.OR P1, PT, R10, 0x1, !P1 ;  /* 0x000000010a00780c */ /* 0x001fda0004f21670 */
[----:B------:R-:W-:Y:S05]  /*5630*/  @P1 BRA `(.L_x_100) ;  /* 0x0000000400101947 */ /* 0x000fea0003800000 */
[----:B------:R-:W-:Y:S02]  /*5640*/  IMAD.SHL.U32 R20, R4, 0x40, RZ ;  /* 0x0000004004147824 */ /* 0x000fe400078e00ff */
[----:B------:R-:W-:Y:S02]  /*5650*/  IMAD R27, R6, 0x40, R17 ;  /* 0x00000040061b7824 */ /* 0x000fe400078e0211 */
[----:B------:R-:W-:Y:S02]  /*5660*/  IMAD.MOV.U32 R23, RZ, RZ, RZ ;  /* 0x000000ffff177224 */ /* 0x000fe400078e00ff */
[----:B------:R-:W-:Y:S02]  /*5670*/  IMAD.MOV.U32 R24, RZ, RZ, RZ ;  /* 0x000000ffff187224 */ /* 0x000fe400078e00ff */
[----:B------:R-:W-:Y:S02]  /*5680*/  IMAD.U32 R25, RZ, RZ, UR21 ;  /* 0x00000015ff197e24 */ /* 0x000fe4000f8e00ff */
[----:B------:R-:W-:-:S02]  /*5690*/  IMAD.MOV.U32 R4, RZ, RZ, R12 ;  /* 0x000000ffff047224 */ /* 0x000fc400078e000c */
[----:B------:R-:W-:Y:S02]  /*56a0*/  IMAD.MOV.U32 R11, RZ, RZ, R13 ;  /* 0x000000ffff0b7224 */ /* 0x000fe400078e000d */
[----:B------:R-:W-:-:S07]  /*56b0*/  IMAD.MOV.U32 R26, RZ, RZ, RZ ;  /* 0x000000ffff1a7224 */ /* 0x000fce00078e00ff */
.L_x_104:
[----:B------:R-:W0:Y:S01]  /*56c0*/  S2R R19, SR_CgaCtaId ;  /* 0x0000000000137919 */ /* 0x000e220000008800 */
[----:B------:R-:W-:-:S04]  /*56d0*/  MOV R10, 0x400 ;  /* 0x00000400000a7802 */ /* 0x000fc80000000f00 */
[----:B0-----:R-:W-:Y:S02]  /*56e0*/  LEA R22, R19, R10, 0x18 ;  /* 0x0000000a13167211 */ /* 0x001fe400078ec0ff */
[----:B------:R-:W-:Y:S01]  /*56f0*/  SHF.L.U32 R10, R4, 0x1f, RZ ;  /* 0x0000001f040a7819 */ /* 0x000fe200000006ff */
[----:B------:R-:W0:Y:S02]  /*5700*/  @!P2 LDC R19, c[0x0][0x640] ;  /* 0x00019000ff13ab82 */ /* 0x000e240000000800 */
[----:B------:R-:W-:-:S04]  /*5710*/  IMAD R21, R11, 0x8, R22 ;  /* 0x000000080b157824 */ /* 0x000fc800078e0216 */
[----:B------:R-:W1:Y:S02]  /*5720*/  SYNCS.PHASECHK.TRANS64.TRYWAIT P1, [R21+URZ+0x88], R10 ;  /* 0x0000880a150075a7 */ /* 0x000e64000802017f */
[----:B-1----:R-:W-:Y:S05]  /*5730*/  @!P1 BRA `(.L_x_101) ;  /* 0x0000001400a09947 */ /* 0x002fea0003800000 */
.L_x_136:
[----:B-1----:R-:W-:Y:S01]  /*5740*/  PRMT R10, R14, 0x9910, RZ ;  /* 0x000099100e0a7816 */ /* 0x002fe200000000ff */
[----:B0-----:R0:W-:Y:S03]  /*5750*/  @!P2 SYNCS.ARRIVE.TRANS64 RZ, [R21+URZ], R19 ;  /* 0x0000001315ffa9a7 */ /* 0x0011e6000800003f */
[----:B------:R-:W-:-:S13]  /*5760*/  ISETP.NE.AND P1, PT, R10, 0x2, PT ;  /* 0x000000020a00780c */ /* 0x000fda0003f25270 */
[----:B0-----:R-:W-:Y:S05]  /*5770*/  @P1 BRA `(.L_x_102) ;  /* 0x0000000000041947 */ /* 0x001fea0003800000 */
[----:B------:R-:W-:Y:S01]  /*5780*/  BPT.TRAP 0x1 ;  /* 0x000000040000795c */ /* 0x000fe20000300000 */
.L_x_102:
[----:B------:R-:W-:Y:S05]  /*5790*/  @P0 BRA `(.L_x_103) ;  /* 0x0000000000040947 */ /* 0x000fea0003800000 */
[----:B------:R-:W-:Y:S01]  /*57a0*/  BPT.TRAP 0x1 ;  /* 0x000000040000795c */ /* 0x000fe20000300000 */
.L_x_103:
[C---:B------:R-:W-:Y:S01]  /*57b0*/  IMAD R10, R11.reuse, 0x1000, R16 ;  /* 0x000010000b0a7824 */ /* 0x040fe200078e0210 */
[----:B------:R-:W-:Y:S01]  /*57c0*/  R2UR UR7, R22 ;  /* 0x00000000160772ca */ /* 0x000fe200000e0000 */
[----:B------:R-:W-:Y:S01]  /*57d0*/  IMAD R22, R11, 0x2000, R22 ;  /* 0x000020000b167824 */ /* 0x000fe200078e0216 */
[----:B------:R-:W-:Y:S01]  /*57e0*/  R2UR UR25, R21 ;  /* 0x00000000151972ca */ /* 0x000fe200000e0000 */
[----:B------:R-:W-:Y:S01]  /*57f0*/  VIADD R25, R25, 0xffffffff ;  /* 0xffffffff19197836 */ /* 0x000fe20000000000 */
[----:B------:R-:W-:Y:S01]  /*5800*/  R2UR UR24, R10 ;  /* 0x000000000a1872ca */ /* 0x000fe200000e0000 */
[----:B------:R-:W-:Y:S01]  /*5810*/  IMAD R10, R11, 0x400, R18 ;  /* 0x000004000b0a7824 */ /* 0x000fe200078e0212 */
[----:B------:R-:W-:Y:S01]  /*5820*/  R2UR UR16, R22 ;  /* 0x00000000161072ca */ /* 0x000fe200000e0000 */
[----:B------:R-:W-:Y:S01]  /*5830*/  UIADD3 UR22, UP0, UR32, 0xf0, URZ ;  /* 0x000000f020167890 */ /* 0x000fe2000ff1e03f */
[----:B------:R-:W-:Y:S01]  /*5840*/  R2UR UR28, R5 ;  /* 0x00000000051c72ca */ /* 0x000fe200000e0000 */
[----:B------:R-:W-:Y:S01]  /*5850*/  UIADD3 UR34, UP1, UR32, 0x1f0, URZ ;  /* 0x000001f020227890 */ /* 0x000fe2000ff3e03f */
[----:B------:R-:W-:Y:S01]  /*5860*/  R2UR UR8, R10 ;  /* 0x000000000a0872ca */ /* 0x000fe200000e0000 */
[----:B------:R-:W-:Y:S01]  /*5870*/  UIADD3 UR36, UP2, UR32, 0x2f0, URZ ;  /* 0x000002f020247890 */ /* 0x000fe2000ff5e03f */
[----:B------:R-:W-:Y:S01]  /*5880*/  R2UR UR26, R24 ;  /* 0x00000000181a72ca */ /* 0x000fe200000e0000 */
[----:B------:R-:W-:Y:S01]  /*5890*/  UIADD3.X UR23, URZ, UR33, URZ, UP0, !UPT ;  /* 0x000000213f177290 */ /* 0x000fe200087fe43f */
[----:B------:R-:W-:Y:S01]  /*58a0*/  R2UR UR27, R27 ;  /* 0x000000001b1b72ca */ /* 0x000fe200000e0000 */
[----:B------:R-:W-:Y:S01]  /*58b0*/  UIADD3.X UR35, URZ, UR33, URZ, UP1, !UPT ;  /* 0x000000213f237290 */ /* 0x000fe20008ffe43f */
[----:B------:R-:W-:Y:S01]  /*58c0*/  R2UR UR11, R6 ;  /* 0x00000000060b72ca */ /* 0x000fe200000e0000 */
[----:B------:R-:W-:Y:S01]  /*58d0*/  UIADD3 UR24, UR7, 0x200, UR24 ;  /* 0x0000020007187890 */ /* 0x000fe2000fffe018 */
[----:B------:R-:W-:Y:S01]  /*58e0*/  R2UR UR12, R26 ;  /* 0x000000001a0c72ca */ /* 0x000fe200000e0000 */
[----:B------:R-:W-:Y:S01]  /*58f0*/  VIADD R11, R11, 0x1 ;  /* 0x000000010b0b7836 */ /* 0x000fe20000000000 */
[----:B------:R-:W-:Y:S01]  /*5900*/  R2UR UR18, R23 ;  /* 0x00000000171272ca */ /* 0x000fe200000e0000 */
[----:B------:R-:W-:Y:S01]  /*5910*/  UIADD3.X UR37, URZ, UR33, URZ, UP2, !UPT ;  /* 0x000000213f257290 */ /* 0x000fe200097fe43f */
[----:B------:R-:W-:Y:S01]  /*5920*/  R2UR UR19, R20 ;  /* 0x00000000141372ca */ /* 0x000fe200000e0000 */
[----:B------:R-:W-:Y:S01]  /*5930*/  UIADD3 UR8, UR7, 0x33200, UR8 ;  /* 0x0003320007087890 */ /* 0x000fe2000fffe008 */
[----:B------:R-:W-:Y:S01]  /*5940*/  ISETP.GT.AND P3, PT, R25, 0x1, PT ;  /* 0x000000011900780c */ /* 0x000fe20003f64270 */
[----:B------:R-:W-:Y:S01]  /*5950*/  UIADD3 UR16, UR16, 0x11200, URZ ;  /* 0x0001120010107890 */ /* 0x000fe2000fffe03f */
[C---:B------:R-:W-:Y:S01]  /*5960*/  ISETP.NE.AND P1, PT, R11.reuse, 0x11, PT ;  /* 0x000000110b00780c */ /* 0x040fe20003f25270 */
[----:B------:R-:W-:Y:S01]  /*5970*/  UMOV UR15, 0x30000 ;  /* 0x00030000000f7882 */ /* 0x000fe20000000000 */
[----:B------:R-:W-:Y:S01]  /*5980*/  UMOV UR30, 0x0 ;  /* 0x00000000001e7882 */ /* 0x000fe20000000000 */
[----:B------:R-:W-:Y:S01]  /*5990*/  UMOV UR31, 0x10000000 ;  /* 0x10000000001f7882 */ /* 0x000fe20000000000 */
[----:B------:R-:W-:Y:S01]  /*59a0*/  UMOV UR9, UR25 ;  /* 0x0000001900097c82 */ /* 0x000fe20008000000 */
[----:B------:R-:W-:Y:S01]  /*59b0*/  UMOV UR13, UR28 ;  /* 0x0000001c000d7c82 */ /* 0x000fe20008000000 */
[----:B------:R-:W-:Y:S01]  /*59c0*/  UMOV UR17, UR25 ;  /* 0x0000001900117c82 */ /* 0x000fe20008000000 */
[----:B------:R0:W-:Y:S01]  /*59d0*/  UTMALDG.3D.MULTICAST [UR24], [UR22], UR15, desc[UR30] ;  /* 0x00001e18160073b4 */ /* 0x0001e2000801180f */
[----:B------:R-:W-:Y:S01]  /*59e0*/  UMOV UR20, UR28 ;  /* 0x0000001c00147c82 */ /* 0x000fe20008000000 */
[----:B------:R-:W-:Y:S01]  /*59f0*/  SEL R19, RZ, 0x1, P1 ;  /* 0x00000001ff137807 */ /* 0x000fe20000800000 */
[----:B------:R-:W-:Y:S01]  /*5a00*/  VIADD R26, R26, 0x1 ;  /* 0x000000011a1a7836 */ /* 0x000fe20000000000 */
[----:B------:R-:W-:Y:S01]  /*5a10*/  SEL R11, R11, RZ, P1 ;  /* 0x000000ff0b0b7207 */ /* 0x000fe20000800000 */
[----:B------:R-:W-:Y:S01]  /*5a20*/  VIADD R24, R24, 0x40 ;  /* 0x0000004018187836 */ /* 0x000fe20000000000 */
[----:B------:R-:W-:Y:S01]  /*5a30*/  LOP3.LUT R4, R4, R19, RZ, 0x3c, !PT ;  /* 0x0000001304047212 */ /* 0x000fe200078e3cff */
[----:B------:R-:W-:Y:S01]  /*5a40*/  VIADD R23, R23, 0x80 ;  /* 0x0000008017177836 */ /* 0x000fe20000000000 */
[----:B------:R0:W-:Y:S01]  /*5a50*/  UTMALDG.4D.MULTICAST [UR8], [UR34], UR15, desc[UR30] ;  /* 0x00001e08220073b4 */ /* 0x0001e2000801980f */
[----:B------:R0:W-:Y:S02]  /*5a60*/  UTMALDG.3D [UR16], [UR36], desc[UR30] ;  /* 0x00001e10240075b4 */ /* 0x0001e40008011000 */
[----:B0-----:R-:W-:Y:S05]  /*5a70*/  @P3 BRA `(.L_x_104) ;  /* 0xfffffffc00103947 */ /* 0x001fea000383ffff */
.L_x_100:
[----:B------:R-:W-:Y:S05]  /*5a80*/  BSYNC B1 ;  /* 0x0000000000017941 */ /* 0x000fea0003800000 */
.L_x_99:
[----:B------:R-:W-:Y:S01]  /*5a90*/  LOP3.LUT P5, RZ, R15, 0xff, RZ, 0xc0, !PT ;  /* 0x000000ff0fff7812 */ /* 0x000fe200078ac0ff */
[----:B------:R-:W-:Y:S01]  /*5aa0*/  VIADD R6, R13, UR14 ;  /* 0x0000000e0d067c36 */ /* 0x000fe20008000000 */
[----:B------:R-:W-:Y:S01]  /*5ab0*/  ULDC.64 UR8, c[0x0][0x750] ;  /* 0x0001d40000087ab9 */ /* 0x000fe20000000a00 */
[----:B------:R-:W-:Y:S01]  /*5ac0*/  IMAD.U32 R11, RZ, RZ, UR14 ;  /* 0x0000000eff0b7e24 */ /* 0x000fe2000f8e00ff */
[----:B------:R-:W-:Y:S01]  /*5ad0*/  UISETP.GE.U32.AND UP0, UPT, UR14, 0x11, UPT ;  /* 0x000000110e00788c */ /* 0x000fe2000bf06070 */
[----:B------:R-:W-:Y:S01]  /*5ae0*/  BSSY B1, `(.L_x_105) ;  /* 0x000006b000017945 */ /* 0x000fe20003800000 */
[----:B------:R-:W-:Y:S02]  /*5af0*/  ISETP.GT.U32.AND P1, PT, R6, 0x10, PT ;  /* 0x000000100600780c */ /* 0x000fe40003f24070 */
[----:B------:R-:W-:Y:S02]  /*5b00*/  PRMT R15, RZ, 0x7610, R15 ;  /* 0x00007610ff0f7816 */ /* 0x000fe4000000000f */
[----:B------:R-:W-:-:S02]  /*5b10*/  ISETP.LT.U32.AND P1, PT, R11, 0x11, P1 ;  /* 0x000000110b00780c */ /* 0x000fc40000f21070 */
[----:B------:R-:W-:Y:S01]  /*5b20*/  PLOP3.LUT P3, PT, PT, PT, UP0, 0x80, 0x0 ;  /* 0x000000000000781c */ /* 0x000fe20003f6f008 */
[----:B------:R-:W0:Y:S01]  /*5b30*/  @P5 S2R R5, SR_CgaCtaId ;  /* 0x0000000000055919 */ /* 0x000e220000008800 */
[----:B------:R-:W-:-:S04]  /*5b40*/  @P5 MOV R4, 0x400 ;  /* 0x0000040000045802 */ /* 0x000fc80000000f00 */
[----:B0-----:R-:W-:Y:S01]  /*5b50*/  @P5 LEA R10, R5, R4, 0x18 ;  /* 0x00000004050a5211 */ /* 0x001fe200078ec0ff */
[----:B------:R-:W-:-:S03]  /*5b60*/  IMAD.WIDE.U32 R4, R6, -0xf0f0f0f, RZ ;  /* 0xf0f0f0f106047825 */ /* 0x000fc600078e00ff */
[----:B------:R0:W-:Y:S01]  /*5b70*/  @P5 SYNCS.ARRIVE.TRANS64.A1T0 RZ, [R10+URZ+0x148], RZ ;  /* 0x000148ff0aff59a7 */ /* 0x0001e2000810003f */
[----:B------:R-:W-:Y:S01]  /*5b80*/  IADD3 R2, P5, R2, R8, RZ ;  /* 0x0000000802027210 */ /* 0x000fe20007fbe0ff */
[----:B------:R-:W-:Y:S01]  /*5b90*/  IMAD.MOV.U32 R4, RZ, RZ, -0x1 ;  /* 0xffffffffff047424 */ /* 0x000fe200078e00ff */
[----:B------:R-:W-:Y:S02]  /*5ba0*/  SHF.R.U32.HI R11, RZ, 0x4, R5 ;  /* 0x00000004ff0b7819 */ /* 0x000fe40000011605 */
[----:B------:R-:W-:Y:S01]  /*5bb0*/  SEL R5, RZ, 0x1, !P1 ;  /* 0x00000001ff057807 */ /* 0x000fe20004800000 */
[----:B------:R-:W-:Y:S01]  /*5bc0*/  IMAD.X R3, R3, 0x1, R0, P5 ;  /* 0x0000000103037824 */ /* 0x000fe200028e0600 */
[----:B------:R-:W-:Y:S01]  /*5bd0*/  ISETP.GE.U32.AND P1, PT, R2, UR8, PT ;  /* 0x0000000802007c0c */ /* 0x000fe2000bf26070 */
[----:B------:R-:W-:Y:S01]  /*5be0*/  IMAD R13, R11, -0x11, R6 ;  /* 0xffffffef0b0d7824 */ /* 0x000fe200078e0206 */
[----:B------:R-:W-:Y:S01]  /*5bf0*/  LOP3.LUT R12, R12, R5, RZ, 0x3c, !PT ;  /* 0x000000050c0c7212 */ /* 0x000fe200078e3cff */
[----:B------:R-:W-:Y:S01]  /*5c00*/  IMAD.MOV.U32 R6, RZ, RZ, -0x1 ;  /* 0xffffffffff067424 */ /* 0x000fe200078e00ff */
[----:B------:R-:W-:Y:S01]  /*5c10*/  ISETP.GE.U32.AND.EX P1, PT, R3, UR9, PT, P1 ;  /* 0x0000000903007c0c */ /* 0x000fe2000bf26110 */
[----:B------:R-:W-:Y:S01]  /*5c20*/  IMAD.MOV.U32 R5, RZ, RZ, -0x1 ;  /* 0xffffffffff057424 */ /* 0x000fe200078e00ff */
[----:B------:R-:W-:-:S02]  /*5c30*/  @P3 LOP3.LUT R12, R12, 0x1, R11, 0x78, !PT ;  /* 0x000000010c0c3812 */ /* 0x000fc400078e780b */
[----:B0-----:R-:W-:-:S09]  /*5c40*/  PRMT R10, RZ, 0x7610, R10 ;  /* 0x00007610ff0a7816 */ /* 0x001fd2000000000a */
[----:B------:R-:W-:Y:S05]  /*5c50*/  @P1 BRA `(.L_x_106) ;  /* 0x00000004004c1947 */ /* 0x000fea0003800000 */
[----:B------:R-:W0:Y:S01]  /*5c60*/  S2R R6, SR_CTAID.X ;  /* 0x0000000000067919 */ /* 0x000e220000002500 */
[----:B------:R-:W-:Y:S01]  /*5c70*/  ULDC UR7, c[0x0][0x150] ;  /* 0x0000540000077ab9 */ /* 0x000fe20000000800 */
[----:B------:R-:W1:Y:S01]  /*5c80*/  LDC R11, c[0x0][0x144] ;  /* 0x00005100ff0b7b82 */ /* 0x000e620000000800 */
[----:B------:R-:W-:Y:S01]  /*5c90*/  ULDC.64 UR8, c[0x0][0x728] ;  /* 0x0001ca0000087ab9 */ /* 0x000fe20000000a00 */
[----:B------:R-:W2:Y:S01]  /*5ca0*/  S2R R21, SR_CTAID.Y ;  /* 0x0000000000157919 */ /* 0x000ea20000002600 */
[----:B------:R-:W-:Y:S01]  /*5cb0*/  ISETP.NE.U32.AND P1, PT, RZ, UR8, PT ;  /* 0x00000008ff007c0c */ /* 0x000fe2000bf25070 */
[----:B------:R-:W-:Y:S01]  /*5cc0*/  ULDC UR11, c[0x0][0x730] ;  /* 0x0001cc00000b7ab9 */ /* 0x000fe20000000800 */
[----:B------:R-:W-:Y:S02]  /*5cd0*/  ULDC UR12, c[0x0][0x154] ;  /* 0x00005500000c7ab9 */ /* 0x000fe40000000800 */
[----:B------:R-:W-:Y:S01]  /*5ce0*/  ISETP.NE.AND.EX P1, PT, RZ, UR9, PT, P1 ;  /* 0x00000009ff007c0c */ /* 0x000fe2000bf25310 */
[----:B------:R-:W3:Y:S01]  /*5cf0*/  LDC R20, c[0x0][0x148] ;  /* 0x00005200ff147b82 */ /* 0x000ee20000000800 */
[----:B0-----:R-:W-:-:S02]  /*5d00*/  I2FP.F32.U32 R4, R6 ;  /* 0x0000000600047245 */ /* 0x001fc40000201000 */
[----:B--2---:R-:W-:-:S03]  /*5d10*/  I2FP.F32.U32 R22, R21 ;  /* 0x0000001500167245 */ /* 0x004fc60000201000 */
[----:B------:R-:W-:-:S06]  /*5d20*/  FMUL R5, R4, UR7 ;  /* 0x0000000704057c20 */ /* 0x000fcc0008400000 */
[----:B------:R-:W0:Y:S02]  /*5d30*/  F2I.U32.TRUNC.NTZ R5, R5 ;  /* 0x0000000500057305 */ /* 0x000e24000020f000 */
[----:B0-----:R-:W-:Y:S02]  /*5d40*/  IMAD.MOV R4, RZ, RZ, -R5 ;  /* 0x000000ffff047224 */ /* 0x001fe400078e0a05 */
[----:B------:R-:W-:Y:S02]  /*5d50*/  IMAD.MOV.U32 R5, RZ, RZ, R3 ;  /* 0x000000ffff057224 */ /* 0x000fe400078e0003 */
[----:B-1----:R-:W-:Y:S02]  /*5d60*/  IMAD R6, R11, R4, R6 ;  /* 0x000000040b067224 */ /* 0x002fe400078e0206 */
[----:B------:R-:W-:Y:S01]  /*5d70*/  IMAD.MOV.U32 R4, RZ, RZ, R2 ;  /* 0x000000ffff047224 */ /* 0x000fe200078e0002 */
[----:B---3--:R-:W-:Y:S06]  /*5d80*/  @!P1 BRA `(.L_x_107) ;  /* 0x0000000000289947 */ /* 0x008fec0003800000 */
[----:B------:R-:W-:Y:S02]  /*5d90*/  ULDC UR7, c[0x0][0x734] ;  /* 0x0001cd0000077ab9 */ /* 0x000fe40000000800 */
[----:B------:R-:W-:-:S05]  /*5da0*/  IADD3 R5, P1, R2, UR7, RZ ;  /* 0x0000000702057c10 */ /* 0x000fca000ff3e0ff */
[----:B------:R-:W-:-:S04]  /*5db0*/  IMAD.X R19, RZ, RZ, R3, P1 ;  /* 0x000000ffff137224 */ /* 0x000fc800008e0603 */
[----:B------:R-:W-:-:S04]  /*5dc0*/  IMAD.WIDE.U32 R10, R19, UR8, RZ ;  /* 0x00000008130a7c25 */ /* 0x000fc8000f8e00ff */
[----:B------:R-:W-:-:S04]  /*5dd0*/  IMAD.WIDE.U32 R10, P1, R5, UR9, R10 ;  /* 0x00000009050a7c25 */ /* 0x000fc8000f82000a */
[----:B------:R-:W-:-:S04]  /*5de0*/  IMAD.WIDE.U32 R4, R5, UR8, RZ ;  /* 0x0000000805047c25 */ /* 0x000fc8000f8e00ff */
[----:B------:R-:W-:Y:S01]  /*5df0*/  IMAD.MOV.U32 R4, RZ, RZ, R11 ;  /* 0x000000ffff047224 */ /* 0x000fe200078e000b */
[----:B------:R-:W-:Y:S01]  /*5e00*/  IADD3 RZ, P3, R5, R10, RZ ;  /* 0x0000000a05ff7210 */ /* 0x000fe20007f7e0ff */
[----:B------:R-:W-:-:S04]  /*5e10*/  IMAD.X R5, RZ, RZ, RZ, P1 ;  /* 0x000000ffff057224 */ /* 0x000fc800008e06ff */
[----:B------:R-:W-:-:S08]  /*5e20*/  IMAD.WIDE.U32.X R4, R19, UR9, R4, P3 ;  /* 0x0000000913047c25 */ /* 0x000fd000098e0404 */
.L_x_107:
[--C-:B------:R-:W-:Y:S01]  /*5e30*/  SHF.R.U64 R19, R4, UR11, R5.reuse ;  /* 0x0000000b04137c19 */ /* 0x100fe20008001205 */
[----:B------:R-:W-:Y:S01]  /*5e40*/  FMUL R22, R22, UR12 ;  /* 0x0000000c16167c20 */ /* 0x000fe20008400000 */
[----:B------:R-:W-:Y:S01]  /*5e50*/  SHF.R.U32.HI R4, RZ, UR11, R5 ;  /* 0x0000000bff047c19 */ /* 0x000fe20008011605 */
[----:B------:R-:W-:Y:S01]  /*5e60*/  ULDC.64 UR8, c[0x0][0x720] ;  /* 0x0001c80000087ab9 */ /* 0x000fe20000000a00 */
[----:B------:R-:W-:Y:S01]  /*5e70*/  IADD3 R5, P1, RZ, -R19, RZ ;  /* 0x80000013ff057210 */ /* 0x000fe20007f3e0ff */
[----:B------:R-:W-:Y:S02]  /*5e80*/  ULDC UR7, c[0x0][0x718] ;  /* 0x0001c60000077ab9 */ /* 0x000fe40000000800 */
[----:B------:R-:W0:Y:S02]  /*5e90*/  F2I.U32.TRUNC.NTZ R22, R22 ;  /* 0x0000001600167305 */ /* 0x000e24000020f000 */
[----:B------:R-:W-:-:S04]  /*5ea0*/  IMAD.X R4, RZ, RZ, ~R4, P1 ;  /* 0x000000ffff047224 */ /* 0x000fc800008e0e04 */
[----:B------:R-:W-:-:S04]  /*5eb0*/  IMAD R4, R4, UR8, RZ ;  /* 0x0000000804047c24 */ /* 0x000fc8000f8e02ff */
[C---:B------:R-:W-:Y:S02]  /*5ec0*/  IMAD R11, R5.reuse, UR9, R4 ;  /* 0x00000009050b7c24 */ /* 0x040fe4000f8e0204 */
[----:B------:R-:W-:Y:S01]  /*5ed0*/  IMAD.WIDE.U32 R4, R5, UR8, R2 ;  /* 0x0000000805047c25 */ /* 0x000fe2000f8e0002 */
[----:B------:R-:W-:Y:S02]  /*5ee0*/  ULDC.64 UR8, c[0x0][0x740] ;  /* 0x0001d00000087ab9 */ /* 0x000fe40000000a00 */
[----:B------:R-:W-:Y:S01]  /*5ef0*/  ISETP.NE.U32.AND P1, PT, RZ, UR8, PT ;  /* 0x00000008ff007c0c */ /* 0x000fe2000bf25070 */
[----:B0-----:R-:W-:Y:S02]  /*5f00*/  IMAD.MOV R10, RZ, RZ, -R22 ;  /* 0x000000ffff0a7224 */ /* 0x001fe400078e0a16 */
[----:B------:R-:W-:Y:S01]  /*5f10*/  IMAD.IADD R5, R5, 0x1, R11 ;  /* 0x0000000105057824 */ /* 0x000fe200078e020b */
[----:B------:R-:W-:Y:S01]  /*5f20*/  ISETP.NE.AND.EX P1, PT, RZ, UR9, PT, P1 ;  /* 0x00000009ff007c0c */ /* 0x000fe2000bf25310 */
[----:B------:R-:W-:-:S03]  /*5f30*/  @P4 IMAD R6, R20, R10, R21 ;  /* 0x0000000a14064224 */ /* 0x000fc600078e0215 */
[--C-:B------:R-:W-:Y:S02]  /*5f40*/  SHF.R.U64 R20, R4, UR7, R5.reuse ;  /* 0x0000000704147c19 */ /* 0x100fe40008001205 */
[----:B------:R-:W-:Y:S01]  /*5f50*/  SHF.R.U32.HI R5, RZ, UR7, R5 ;  /* 0x00000007ff057c19 */ /* 0x000fe20008011605 */
[----:B------:R-:W-:-:S03]  /*5f60*/  ULDC UR7, c[0x0][0x708] ;  /* 0x0001c20000077ab9 */ /* 0x000fc60000000800 */
[--C-:B------:R-:W-:Y:S02]  /*5f70*/  SHF.R.U64 R22, R20, UR7, R5.reuse ;  /* 0x0000000714167c19 */ /* 0x100fe40008001205 */
[----:B------:R-:W-:Y:S01]  /*5f80*/  SHF.R.U32.HI R5, RZ, UR7, R5 ;  /* 0x00000007ff057c19 */ /* 0x000fe20008011605 */
[----:B------:R-:W-:-:S03]  /*5f90*/  ULDC UR7, c[0x0][0x758] ;  /* 0x0001d60000077ab9 */ /* 0x000fc60000000800 */
[--C-:B------:R-:W-:Y:S02]  /*5fa0*/  SHF.R.U64 R21, R22, UR7, R5.reuse ;  /* 0x0000000716157c19 */ /* 0x100fe40008001205 */
[----:B------:R-:W-:-:S03]  /*5fb0*/  SHF.R.U32.HI R23, RZ, UR7, R5 ;  /* 0x00000007ff177c19 */ /* 0x000fc60008011605 */
[----:B------:R-:W-:Y:S02]  /*5fc0*/  IMAD.MOV.U32 R4, RZ, RZ, R21 ;  /* 0x000000ffff047224 */ /* 0x000fe400078e0015 */
[----:B------:R-:W-:Y:S01]  /*5fd0*/  IMAD.MOV.U32 R5, RZ, RZ, R23 ;  /* 0x000000ffff057224 */ /* 0x000fe200078e0017 */
[----:B------:R-:W-:Y:S06]  /*5fe0*/  @!P1 BRA `(.L_x_108) ;  /* 0x0000000000289947 */ /* 0x000fec0003800000 */
        /* <DEDUP_REMOVED lines=10> */
.L_x_108:
[----:B------:R-:W-:Y:S01]  /*6090*/  ULDC UR7, c[0x0][0x748] ;  /* 0x0001d20000077ab9 */ /* 0x000fe20000000800 */
[----:B------:R-:W-:Y:S01]  /*60a0*/  LOP3.LUT R20, R20, UR4, RZ, 0xc0, !PT ;  /* 0x0000000414147c12 */ /* 0x000fe2000f8ec0ff */
[----:B------:R-:W-:Y:S01]  /*60b0*/  ULDC UR8, c[0x0][0x710] ;  /* 0x0001c40000087ab9 */ /* 0x000fe20000000800 */
[----:B------:R-:W-:Y:S01]  /*60c0*/  SHF.R.U64 R5, R4, UR7, R5 ;  /* 0x0000000704057c19 */ /* 0x000fe20008001205 */
[----:B------:R-:W-:Y:S01]  /*60d0*/  ULDC UR7, c[0x0][0x738] ;  /* 0x0001ce0000077ab9 */ /* 0x000fe20000000800 */
[----:B------:R-:W-:Y:S01]  /*60e0*/  LOP3.LUT R4, R22, UR6, RZ, 0xc0, !PT ;  /* 0x0000000616047c12 */ /* 0x000fe2000f8ec0ff */
[----:B------:R-:W-:-:S04]  /*60f0*/  IMAD.MOV.U32 R10, RZ, RZ, 0x1 ;  /* 0x00000001ff0a7424 */ /* 0x000fc800078e00ff */
[----:B------:R-:W-:Y:S02]  /*6100*/  IMAD R11, R5, UR5, R4 ;  /* 0x00000005050b7c24 */ /* 0x000fe4000f8e0204 */
[----:B------:R-:W-:Y:S02]  /*6110*/  IMAD.MOV R4, RZ, RZ, -R5 ;  /* 0x000000ffff047224 */ /* 0x000fe400078e0a05 */
[----:B------:R-:W-:Y:S02]  /*6120*/  IMAD R6, R11, UR8, R6 ;  /* 0x000000080b067c24 */ /* 0x000fe4000f8e0206 */
[----:B------:R-:W-:Y:S01]  /*6130*/  IMAD R21, R4, UR7, R21 ;  /* 0x0000000704157c24 */ /* 0x000fe2000f8e0215 */
[----:B------:R-:W-:Y:S01]  /*6140*/  ULDC UR7, c[0x0][0x700] ;  /* 0x0001c00000077ab9 */ /* 0x000fe20000000800 */
[----:B------:R-:W-:Y:S02]  /*6150*/  IMAD.MOV.U32 R5, RZ, RZ, R19 ;  /* 0x000000ffff057224 */ /* 0x000fe400078e0013 */
[----:B------:R-:W-:-:S05]  /*6160*/  IMAD R21, R21, UR7, R20 ;  /* 0x0000000715157c24 */ /* 0x000fca000f8e0214 */
[----:B------:R-:W-:Y:S02]  /*6170*/  SEL R4, R21, R6, !P4 ;  /* 0x0000000615047207 */ /* 0x000fe40006000000 */
[----:B------:R-:W-:-:S07]  /*6180*/  SEL R6, R6, R21, !P4 ;  /* 0x0000001506067207 */ /* 0x000fce0006000000 */
.L_x_106:
[----:B------:R-:W-:Y:S05]  /*6190*/  BSYNC B1 ;  /* 0x0000000000017941 */ /* 0x000fea0003800000 */
.L_x_105:
[----:B------:R-:W-:-:S13]  /*61a0*/  LOP3.LUT P1, RZ, R10, 0xff, RZ, 0xc0, !PT ;  /* 0x000000ff0aff7812 */ /* 0x000fda000782c0ff */
[----:B------:R-:W-:Y:S05]  /*61b0*/  @P1 BRA `(.L_x_109) ;  /* 0xfffffff400041947 */ /* 0x000fea000383ffff */
[----:B------:R-:W-:Y:S05]  /*61c0*/  BSYNC B0 ;  /* 0x0000000000007941 */ /* 0x000fea0003800000 */
.L_x_97:
[----:B------:R-:W-:-:S03]  /*61d0*/  UMOV UR7, 0xffffffff ;  /* 0xffffffff00077882 */ /* 0x000fc60000000000 */
[----:B------:R-:W-:Y:S05]  /*61e0*/  BRA.DIV UR7, `(.L_x_110) ;  /* 0x0000000e07087947 */ /* 0x000fea000b800000 */
[----:B------:R-:W-:-:S13]  /*61f0*/  ELECT P0, URZ, PT ;  /* 0x00000000003f782f */ /* 0x000fda0003800000 */
.L_x_139:
[----:B------:R-:W-:Y:S04]  /*6200*/  BSSY B0, `(.L_x_111) ;  /* 0x00000a0000007945 */ /* 0x000fe80003800000 */
[----:B------:R-:W-:Y:S05]  /*6210*/  @!P0 BRA `(.L_x_112) ;  /* 0x0000000800788947 */ /* 0x000fea0003800000 */
[----:B------:R-:W-:-:S04]  /*6220*/  LOP3.LUT R7, R7, 0x2, RZ, 0xfc, !PT ;  /* 0x0000000207077812 */ /* 0x000fc800078efcff */
[----:B------:R-:W-:-:S13]  /*6230*/  ISETP.NE.AND P0, PT, R7, 0x3, PT ;  /* 0x000000030700780c */ /* 0x000fda0003f05270 */
[----:B------:R-:W-:Y:S05]  /*6240*/  @!P0 BRA `(.L_x_113) ;  /* 0x0000000000048947 */ /* 0x000fea0003800000 */
[----:B------:R-:W-:Y:S01]  /*6250*/  BPT.TRAP 0x1 ;  /* 0x000000040000795c */ /* 0x000fe20000300000 */
.L_x_113:
[----:B------:R-:W0:Y:S01]  /*6260*/  S2R R3, SR_CgaCtaId ;  /* 0x0000000000037919 */ /* 0x000e220000008800 */
[----:B------:R-:W-:Y:S02]  /*6270*/  MOV R0, 0x400 ;  /* 0x0000040000007802 */ /* 0x000fe40000000f00 */
[----:B------:R-:W-:Y:S02]  /*6280*/  SHF.L.U32 R2, R12, 0x1f, RZ ;  /* 0x0000001f0c027819 */ /* 0x000fe400000006ff */
[----:B0-----:R-:W-:-:S05]  /*6290*/  LEA R0, R3, R0, 0x18 ;  /* 0x0000000003007211 */ /* 0x001fca00078ec0ff */
[----:B------:R-:W-:-:S04]  /*62a0*/  VIADD R0, R0, 0x88 ;  /* 0x0000008800007836 */ /* 0x000fc80000000000 */
[C---:B------:R-:W-:Y:S02]  /*62b0*/  IMAD R5, R13.reuse, 0x8, R0 ;  /* 0x000000080d057824 */ /* 0x040fe400078e0200 */
[----:B------:R-:W-:Y:S02]  /*62c0*/  VIADD R13, R13, 0x1 ;  /* 0x000000010d0d7836 */ /* 0x000fe40000000000 */
[----:B------:R-:W0:Y:S03]  /*62d0*/  SYNCS.PHASECHK.TRANS64.TRYWAIT P0, [R5+URZ], R2 ;  /* 0x00000002050075a7 */ /* 0x000e26000800017f */
[----:B------:R-:W-:-:S04]  /*62e0*/  ISETP.NE.AND P1, PT, R13, 0x11, PT ;  /* 0x000000110d00780c */ /* 0x000fc80003f25270 */
[----:B------:R-:W-:Y:S02]  /*62f0*/  SEL R3, RZ, 0x1, P1 ;  /* 0x00000001ff037807 */ /* 0x000fe40000800000 */
[----:B------:R-:W-:Y:S02]  /*6300*/  SEL R13, R13, RZ, P1 ;  /* 0x000000ff0d0d7207 */ /* 0x000fe40000800000 */
[----:B------:R-:W-:-:S03]  /*6310*/  LOP3.LUT R12, R12, R3, RZ, 0x3c, !PT ;  /* 0x000000030c0c7212 */ /* 0x000fc600078e3cff */
[----:B------:R-:W-:Y:S01]  /*6320*/  IMAD R7, R13, 0x8, R0 ;  /* 0x000000080d077824 */ /* 0x000fe200078e0200 */
[----:B------:R-:W-:Y:S01]  /*6330*/  SHF.L.U32 R4, R12, 0x1f, RZ ;  /* 0x0000001f0c047819 */ /* 0x000fe200000006ff */
[----:B0-----:R-:W-:Y:S06]  /*6340*/  @!P0 BRA `(.L_x_114) ;  /* 0x0000000800d48947 */ /* 0x001fec0003800000 */
.L_x_140:
[----:B------:R-:W1:Y:S01]  /*6350*/  SYNCS.PHASECHK.TRANS64.TRYWAIT P0, [R7+URZ], R4 ;  /* 0x00000004070075a7 */ /* 0x000e62000800017f */
[----:B0-----:R-:W-:-:S05]  /*6360*/  VIADD R2, R13, 0x1 ;  /* 0x000000010d027836 */ /* 0x001fca0000000000 */
[----:B------:R-:W-:-:S04]  /*6370*/  ISETP.NE.AND P1, PT, R2, 0x11, PT ;  /* 0x000000110200780c */ /* 0x000fc80003f25270 */
[----:B------:R-:W-:Y:S02]  /*6380*/  SEL R3, RZ, 0x1, P1 ;  /* 0x00000001ff037807 */ /* 0x000fe40000800000 */
[----:B------:R-:W-:Y:S02]  /*6390*/  SEL R9, R2, RZ, P1 ;  /* 0x000000ff02097207 */ /* 0x000fe40000800000 */
[----:B------:R-:W-:-:S03]  /*63a0*/  LOP3.LUT R12, R12, R3, RZ, 0x3c, !PT ;  /* 0x000000030c0c7212 */ /* 0x000fc600078e3cff */
[----:B------:R-:W-:Y:S01]  /*63b0*/  IMAD R6, R9, 0x8, R0 ;  /* 0x0000000809067824 */ /* 0x000fe200078e0200 */
[----:B------:R-:W-:Y:S01]  /*63c0*/  SHF.L.U32 R5, R12, 0x1f, RZ ;  /* 0x0000001f0c057819 */ /* 0x000fe200000006ff */
[----:B-1----:R-:W-:Y:S06]  /*63d0*/  @!P0 BRA `(.L_x_115) ;  /* 0x0000000800c48947 */ /* 0x002fec0003800000 */
.L_x_141:
[----:B------:R-:W1:Y:S01]  /*63e0*/  SYNCS.PHASECHK.TRANS64.TRYWAIT P0, [R6+URZ], R5 ;  /* 0x00000005060075a7 */ /* 0x000e62000800017f */
[----:B------:R-:W-:-:S05]  /*63f0*/  VIADD R2, R9, 0x1 ;  /* 0x0000000109027836 */ /* 0x000fca0000000000 */
[----:B------:R-:W-:-:S04]  /*6400*/  ISETP.NE.AND P1, PT, R2, 0x11, PT ;  /* 0x000000110200780c */ /* 0x000fc80003f25270 */
[----:B------:R-:W-:Y:S02]  /*6410*/  SEL R3, RZ, 0x1, P1 ;  /* 0x00000001ff037807 */ /* 0x000fe40000800000 */
[----:B0-----:R-:W-:Y:S02]  /*6420*/  SEL R7, R2, RZ, P1 ;  /* 0x000000ff02077207 */ /* 0x001fe40000800000 */
[----:B------:R-:W-:-:S03]  /*6430*/  LOP3.LUT R12, R12, R3, RZ, 0x3c, !PT ;  /* 0x000000030c0c7212 */ /* 0x000fc600078e3cff */
[----:B------:R-:W-:Y:S01]  /*6440*/  IMAD R9, R7, 0x8, R0 ;  /* 0x0000000807097824 */ /* 0x000fe200078e0200 */
[----:B------:R-:W-:Y:S01]  /*6450*/  SHF.L.U32 R4, R12, 0x1f, RZ ;  /* 0x0000001f0c047819 */ /* 0x000fe200000006ff */
[----:B-1----:R-:W-:Y:S06]  /*6460*/  @!P0 BRA `(.L_x_116) ;  /* 0x0000000800b48947 */ /* 0x002fec0003800000 */
.L_x_142:
[----:B------:R-:W1:Y:S01]  /*6470*/  SYNCS.PHASECHK.TRANS64.TRYWAIT P0, [R9+URZ], R4 ;  /* 0x00000004090075a7 */ /* 0x000e62000800017f */
[----:B------:R-:W-:-:S05]  /*6480*/  VIADD R2, R7, 0x1 ;  /* 0x0000000107027836 */ /* 0x000fca0000000000 */
[----:B------:R-:W-:-:S04]  /*6490*/  ISETP.NE.AND P1, PT, R2, 0x11, PT ;  /* 0x000000110200780c */ /* 0x000fc80003f25270 */
[----:B------:R-:W-:Y:S02]  /*64a0*/  SEL R3, RZ, 0x1, P1 ;  /* 0x00000001ff037807 */ /* 0x000fe40000800000 */
[----:B------:R-:W-:Y:S02]  /*64b0*/  SEL R7, R2, RZ, P1 ;  /* 0x000000ff02077207 */ /* 0x000fe40000800000 */
[----:B------:R-:W-:-:S03]  /*64c0*/  LOP3.LUT R12, R12, R3, RZ, 0x3c, !PT ;  /* 0x000000030c0c7212 */ /* 0x000fc600078e3cff */
[----:B0-----:R-:W-:Y:S01]  /*64d0*/  IMAD R6, R7, 0x8, R0 ;  /* 0x0000000807067824 */ /* 0x001fe200078e0200 */
[----:B------:R-:W-:Y:S01]  /*64e0*/  SHF.L.U32 R5, R12, 0x1f, RZ ;  /* 0x0000001f0c057819 */ /* 0x000fe200000006ff */
[----:B-1----:R-:W-:Y:S06]  /*64f0*/  @!P0 BRA `(.L_x_117) ;  /* 0x0000000800a48947 */ /* 0x002fec0003800000 */
.L_x_143:
        /* <DEDUP_REMOVED lines=9> */
.L_x_144:
        /* <DEDUP_REMOVED lines=9> */
.L_x_145:
        /* <DEDUP_REMOVED lines=9> */
.L_x_146:
        /* <DEDUP_REMOVED lines=9> */
.L_x_147:
        /* <DEDUP_REMOVED lines=9> */
.L_x_148:
        /* <DEDUP_REMOVED lines=9> */
.L_x_149:
        /* <DEDUP_REMOVED lines=9> */
.L_x_150:
        /* <DEDUP_REMOVED lines=9> */
.L_x_151:
        /* <DEDUP_REMOVED lines=9> */
.L_x_152:
[----:B------:R-:W1:Y:S01]  /*6a10*/  SYNCS.PHASECHK.TRANS64.TRYWAIT P0, [R9+URZ], R4 ;  /* 0x00000004090075a7 */ /* 0x000e62000800017f */
[----:B------:R-:W-:-:S05]  /*6a20*/  VIADD R2, R7, 0x1 ;  /* 0x0000000107027836 */ /* 0x000fca0000000000 */
[----:B------:R-:W-:-:S04]  /*6a30*/  ISETP.NE.AND P1, PT, R2, 0x11, PT ;  /* 0x000000110200780c */ /* 0x000fc80003f25270 */
[----:B------:R-:W-:Y:S02]  /*6a40*/  SEL R3, RZ, 0x1, P1 ;  /* 0x00000001ff037807 */ /* 0x000fe40000800000 */
[----:B------:R-:W-:Y:S02]  /*6a50*/  SEL R7, R2, RZ, P1 ;  /* 0x000000ff02077207 */ /* 0x000fe40000800000 */
[----:B------:R-:W-:-:S03]  /*6a60*/  LOP3.LUT R12, R12, R3, RZ, 0x3c, !PT ;  /* 0x000000030c0c7212 */ /* 0x000fc600078e3cff */
[----:B------:R-:W-:Y:S01]  /*6a70*/  IMAD R8, R7, 0x8, R0 ;  /* 0x0000000807087824 */ /* 0x000fe200078e0200 */
[----:B0-----:R-:W-:Y:S01]  /*6a80*/  SHF.L.U32 R5, R12, 0x1f, RZ ;  /* 0x0000001f0c057819 */ /* 0x001fe200000006ff */
[----:B-1----:R-:W-:Y:S06]  /*6a90*/  @!P0 BRA `(.L_x_127) ;  /* 0x0000000800048947 */ /* 0x002fec0003800000 */
.L_x_153:
[----:B------:R-:W1:Y:S01]  /*6aa0*/  SYNCS.PHASECHK.TRANS64.TRYWAIT P0, [R8+URZ], R5 ;  /* 0x00000005080075a7 */ /* 0x000e62000800017f */
[----:B------:R-:W-:-:S05]  /*6ab0*/  VIADD R2, R7, 0x1 ;  /* 0x0000000107027836 */ /* 0x000fca0000000000 */
[----:B------:R-:W-:-:S04]  /*6ac0*/  ISETP.NE.AND P1, PT, R2, 0x11, PT ;  /* 0x000000110200780c */ /* 0x000fc80003f25270 */
[----:B------:R-:W-:Y:S02]  /*6ad0*/  SEL R3, RZ, 0x1, P1 ;  /* 0x00000001ff037807 */ /* 0x000fe40000800000 */
[----:B------:R-:W-:Y:S02]  /*6ae0*/  SEL R7, R2, RZ, P1 ;  /* 0x000000ff02077207 */ /* 0x000fe40000800000 */
[----:B0-----:R-:W-:-:S03]  /*6af0*/  LOP3.LUT R9, R12, R3, RZ, 0x3c, !PT ;  /* 0x000000030c097212 */ /* 0x001fc600078e3cff */
[----:B------:R-:W-:Y:S01]  /*6b00*/  IMAD R11, R7, 0x8, R0 ;  /* 0x00000008070b7824 */ /* 0x000fe200078e0200 */
[----:B------:R-:W-:Y:S01]  /*6b10*/  SHF.L.U32 R6, R9, 0x1f, RZ ;  /* 0x0000001f09067819 */ /* 0x000fe200000006ff */
[----:B-1----:R-:W-:Y:S06]  /*6b20*/  @!P0 BRA `(.L_x_128) ;  /* 0x0000000400f48947 */ /* 0x002fec0003800000 */
.L_x_154:
[----:B------:R-:W1:Y:S01]  /*6b30*/  SYNCS.PHASECHK.TRANS64.TRYWAIT P0, [R11+URZ], R6 ;  /* 0x000000060b0075a7 */ /* 0x000e62000800017f */
[----:B------:R-:W-:-:S05]  /*6b40*/  VIADD R2, R7, 0x1 ;  /* 0x0000000107027836 */ /* 0x000fca0000000000 */
[----:B------:R-:W-:-:S04]  /*6b50*/  ISETP.NE.AND P1, PT, R2, 0x11, PT ;  /* 0x000000110200780c */ /* 0x000fc80003f25270 */
[----:B------:R-:W-:Y:S02]  /*6b60*/  SEL R4, RZ, 0x1, P1 ;  /* 0x00000001ff047807 */ /* 0x000fe40000800000 */
[----:B------:R-:W-:Y:S02]  /*6b70*/  SEL R3, R2, RZ, P1 ;  /* 0x000000ff02037207 */ /* 0x000fe40000800000 */
[----:B------:R-:W-:Y:S01]  /*6b80*/  LOP3.LUT R4, R9, R4, RZ, 0x3c, !PT ;  /* 0x0000000409047212 */ /* 0x000fe200078e3cff */
[----:B-1----:R-:W-:Y:S06]  /*6b90*/  @!P0 BRA `(.L_x_129) ;  /* 0x0000000400ec8947 */ /* 0x002fec0003800000 */
.L_x_155:
[----:B------:R-:W-:Y:S01]  /*6ba0*/  IMAD R3, R3, 0x8, R0 ;  /* 0x0000000803037824 */ /* 0x000fe200078e0200 */
[----:B------:R-:W-:-:S07]  /*6bb0*/  SHF.L.U32 R0, R4, 0x1f, RZ ;  /* 0x0000001f04007819 */ /* 0x000fce00000006ff */
.L_x_130:
[----:B--2---:R2:W3:Y:S02]  /*6bc0*/  SYNCS.PHASECHK.TRANS64.TRYWAIT P0, [R3+URZ], R0 ;  /* 0x00000000030075a7 */ /* 0x0044e4000800017f */
[----:B---3--:R-:W-:Y:S05]  /*6bd0*/  @!P0 NANOSLEEP.SYNCS 0x989680 ;  /* 0x009896800000895d */ /* 0x008fea0003900000 */
[----:B------:R-:W3:Y:S02]  /*6be0*/  @!P0 SYNCS.PHASECHK.TRANS64 P0, [R3+URZ], R0 ;  /* 0x00000000030085a7 */ /* 0x000ee4000800007f */
[----:B---3--:R-:W-:Y:S05]  /*6bf0*/  @!P0 BRA `(.L_x_130) ;  /* 0xfffffffc00f08947 */ /* 0x008fea000383ffff */
.L_x_112:
[----:B------:R-:W-:Y:S05]  /*6c00*/  BSYNC B0 ;  /* 0x0000000000007941 */ /* 0x000fea0003800000 */
.L_x_111:
[----:B------:R-:W-:Y:S05]  /*6c10*/  EXIT ;  /* 0x000000000000794d */ /* 0x000fea0003800000 */
.L_x_20:
[----:B0-----:R-:W-:-:S04]  /*6c20*/  IMAD.U32 R22, RZ, RZ, UR13 ;  /* 0x0000000dff167e24 */ /* 0x001fc8000f8e00ff */
[----:B------:R0:W1:Y:S03]  /*6c30*/  SYNCS.PHASECHK.TRANS64.TRYWAIT P1, [R22+URZ+-0x8], R19 ;  /* 0xfffff813160075a7 */ /* 0x000066000802017f */
[----:B-1----:R-:W-:Y:S05]  /*6c40*/  @!P1 NANOSLEEP.SYNCS 0x989680 ;  /* 0x009896800000995d */ /* 0x002fea0003900000 */
[----:B------:R-:W1:Y:S02]  /*6c50*/  @!P1 SYNCS.PHASECHK.TRANS64 P1, [R22+URZ+-0x8], R19 ;  /* 0xfffff813160095a7 */ /* 0x000e64000802007f */
[----:B-1----:R-:W-:Y:S05]  /*6c60*/  @!P1 BRA `(.L_x_20) ;  /* 0xfffffffc00ec9947 */ /* 0x002fea000383ffff */
[----:B------:R-:W-:Y:S05]  /*6c70*/  BRA `(.L_x_131) ;  /* 0xffffffac00287947 */ /* 0x000fea000383ffff */
.L_x_25:
[----:B-1----:R-:W-:-:S04]  /*6c80*/  IMAD.U32 R108, RZ, RZ, UR8 ;  /* 0x00000008ff6c7e24 */ /* 0x002fc8000f8e00ff */
[----:B------:R1:W3:Y:S03]  /*6c90*/  SYNCS.PHASECHK.TRANS64.TRYWAIT P1, [R108+URZ], R69 ;  /* 0x000000456c0075a7 */ /* 0x0002e6000802017f */
[----:B---3--:R-:W-:Y:S05]  /*6ca0*/  @!P1 NANOSLEEP.SYNCS 0x989680 ;  /* 0x009896800000995d */ /* 0x008fea0003900000 */
[----:B------:R-:W3:Y:S02]  /*6cb0*/  @!P1 SYNCS.PHASECHK.TRANS64 P1, [R108+URZ], R69 ;  /* 0x000000456c0095a7 */ /* 0x000ee4000802007f */
[----:B---3--:R-:W-:Y:S05]  /*6cc0*/  @!P1 BRA `(.L_x_25) ;  /* 0xfffffffc00ec9947 */ /* 0x008fea000383ffff */
[----:B------:R-:W-:Y:S05]  /*6cd0*/  BRA `(.L_x_24) ;  /* 0xffffffb000247947 */ /* 0x000fea000383ffff */
.L_x_31:
[----:B-1----:R-:W-:-:S04]  /*6ce0*/  IMAD.U32 R24, RZ, RZ, UR13 ;  /* 0x0000000dff187e24 */ /* 0x002fc8000f8e00ff */
[----:B------:R1:W3:Y:S03]  /*6cf0*/  SYNCS.PHASECHK.TRANS64.TRYWAIT P1, [R24+URZ+0x8], R19 ;  /* 0x00000813180075a7 */ /* 0x0002e6000802017f */
[----:B---3--:R-:W-:Y:S05]  /*6d00*/  @!P1 NANOSLEEP.SYNCS 0x989680 ;  /* 0x009896800000995d */ /* 0x008fea0003900000 */
[----:B------:R-:W3:Y:S02]  /*6d10*/  @!P1 SYNCS.PHASECHK.TRANS64 P1, [R24+URZ+0x8], R19 ;  /* 0x00000813180095a7 */ /* 0x000ee4000802007f */
[----:B---3--:R-:W-:Y:S05]  /*6d20*/  @!P1 BRA `(.L_x_31) ;  /* 0xfffffffc00ec9947 */ /* 0x008fea000383ffff */
[----:B------:R-:W-:Y:S05]  /*6d30*/  BRA `(.L_x_132) ;  /* 0xffffffb800287947 */ /* 0x000fea000383ffff */
.L_x_98:
[----:B------:R-:W-:Y:S01]  /*6d40*/  BSSY B1, `(.L_x_133) ;  /* 0x0000006000017945 */ /* 0x000fe20003800000 */
[----:B------:R-:W-:-:S07]  /*6d50*/  IMAD.MOV.U32 R10, RZ, RZ, -0x1 ;  /* 0xffffffffff0a7424 */ /* 0x000fce00078e00ff */
[----:B------:R-:W-:Y:S05]  /*6d60*/  WARPSYNC.COLLECTIVE R10, `(.L_x_134) ;  /* 0x000000000a0c7348 */ /* 0x000fea0003c00000 */
[----:B------:R-:W-:Y:S02]  /*6d70*/  ELECT P1, UR62, PT ;  /* 0x00000000003e782f */ /* 0x000fe40003820000 */
[----:B------:R-:W-:Y:S01]  /*6d80*/  MOV R10, UR62 ;  /* 0x0000003e000a7c02 */ /* 0x000fe20008000f00 */
[----:B------:R-:W-:Y:S10]  /*6d90*/  ENDCOLLECTIVE ;  /* 0x000000000000791b */ /* 0x000ff40003800000 */
.L_x_134:
[----:B------:R-:W-:Y:S05]  /*6da0*/  BSYNC B1 ;  /* 0x0000000000017941 */ /* 0x000fea0003800000 */
.L_x_133:
[----:B------:R-:W-:Y:S05]  /*6db0*/  BRA `(.L_x_135) ;  /* 0xffffffe800107947 */ /* 0x000fea000383ffff */
.L_x_101:
[----:B-1----:R1:W2:Y:S02]  /*6dc0*/  SYNCS.PHASECHK.TRANS64.TRYWAIT P1, [R21+URZ+0x88], R10 ;  /* 0x0000880a150075a7 */ /* 0x0022a4000802017f */
[----:B--2---:R-:W-:Y:S05]  /*6dd0*/  @!P1 NANOSLEEP.SYNCS 0x989680 ;  /* 0x009896800000995d */ /* 0x004fea0003900000 */
[----:B------:R-:W2:Y:S02]  /*6de0*/  @!P1 SYNCS.PHASECHK.TRANS64 P1, [R21+URZ+0x88], R10 ;  /* 0x0000880a150095a7 */ /* 0x000ea4000802007f */
[----:B--2---:R-:W-:Y:S05]  /*6df0*/  @!P1 BRA `(.L_x_101) ;  /* 0xfffffffc00f09947 */ /* 0x004fea000383ffff */
[----:B------:R-:W-:Y:S05]  /*6e00*/  BRA `(.L_x_136) ;  /* 0xffffffe8004c7947 */ /* 0x000fea000383ffff */
.L_x_110:
[----:B------:R-:W-:Y:S01]  /*6e10*/  BSSY B0, `(.L_x_137) ;  /* 0x0000006000007945 */ /* 0x000fe20003800000 */
[----:B------:R-:W-:-:S07]  /*6e20*/  IMAD.MOV.U32 R10, RZ, RZ, -0x1 ;  /* 0xffffffffff0a7424 */ /* 0x000fce00078e00ff */
[----:B------:R-:W-:Y:S05]  /*6e30*/  WARPSYNC.COLLECTIVE R10, `(.L_x_138) ;  /* 0x000000000a0c7348 */ /* 0x000fea0003c00000 */
[----:B------:R-:W-:Y:S02]  /*6e40*/  ELECT P1, UR62, PT ;  /* 0x00000000003e782f */ /* 0x000fe40003820000 */
[----:B------:R-:W-:Y:S01]  /*6e50*/  MOV R10, UR62 ;  /* 0x0000003e000a7c02 */ /* 0x000fe20008000f00 */
[----:B------:R-:W-:Y:S10]  /*6e60*/  ENDCOLLECTIVE ;  /* 0x000000000000791b */ /* 0x000ff40003800000 */
.L_x_138:
[----:B------:R-:W-:Y:S05]  /*6e70*/  BSYNC B0 ;  /* 0x0000000000007941 */ /* 0x000fea0003800000 */
.L_x_137:
[----:B------:R-:W-:Y:S01]  /*6e80*/  PLOP3.LUT P0, PT, P1, PT, PT, 0x80, 0x0 ;  /* 0x000000000000781c */ /* 0x000fe20000f0f070 */
[----:B------:R-:W-:-:S12]  /*6e90*/  BRA `(.L_x_139) ;  /* 0xfffffff000d87947 */ /* 0x000fd8000383ffff */
.L_x_114:
[----:B0-----:R0:W1:Y:S02]  /*6ea0*/  SYNCS.PHASECHK.TRANS64.TRYWAIT P0, [R5+URZ], R2 ;  /* 0x00000002050075a7 */ /* 0x001064000800017f */
[----:B-1----:R-:W-:Y:S05]  /*6eb0*/  @!P0 NANOSLEEP.SYNCS 0x989680 ;  /* 0x009896800000895d */ /* 0x002fea0003900000 */
[----:B------:R-:W1:Y:S02]  /*6ec0*/  @!P0 SYNCS.PHASECHK.TRANS64 P0, [R5+URZ], R2 ;  /* 0x00000002050085a7 */ /* 0x000e64000800007f */
[----:B-1----:R-:W-:Y:S05]  /*6ed0*/  @!P0 BRA `(.L_x_114) ;  /* 0xfffffffc00f08947 */ /* 0x002fea000383ffff */
[----:B------:R-:W-:Y:S05]  /*6ee0*/  BRA `(.L_x_140) ;  /* 0xfffffff400187947 */ /* 0x000fea000383ffff */
.L_x_115:
[----:B0-----:R0:W1:Y:S02]  /*6ef0*/  SYNCS.PHASECHK.TRANS64.TRYWAIT P0, [R7+URZ], R4 ;  /* 0x00000004070075a7 */ /* 0x001064000800017f */
[----:B-1----:R-:W-:Y:S05]  /*6f00*/  @!P0 NANOSLEEP.SYNCS 0x989680 ;  /* 0x009896800000895d */ /* 0x002fea0003900000 */
[----:B------:R-:W1:Y:S02]  /*6f10*/  @!P0 SYNCS.PHASECHK.TRANS64 P0, [R7+URZ], R4 ;  /* 0x00000004070085a7 */ /* 0x000e64000800007f */
[----:B-1----:R-:W-:Y:S05]  /*6f20*/  @!P0 BRA `(.L_x_115) ;  /* 0xfffffffc00f08947 */ /* 0x002fea000383ffff */
[----:B------:R-:W-:Y:S05]  /*6f30*/  BRA `(.L_x_141) ;  /* 0xfffffff400287947 */ /* 0x000fea000383ffff */
.L_x_116:
[----:B0-----:R0:W1:Y:S02]  /*6f40*/  SYNCS.PHASECHK.TRANS64.TRYWAIT P0, [R6+URZ], R5 ;  /* 0x00000005060075a7 */ /* 0x001064000800017f */
[----:B-1----:R-:W-:Y:S05]  /*6f50*/  @!P0 NANOSLEEP.SYNCS 0x989680 ;  /* 0x009896800000895d */ /* 0x002fea0003900000 */
[----:B------:R-:W1:Y:S02]  /*6f60*/  @!P0 SYNCS.PHASECHK.TRANS64 P0, [R6+URZ], R5 ;  /* 0x00000005060085a7 */ /* 0x000e64000800007f */
[----:B-1----:R-:W-:Y:S05]  /*6f70*/  @!P0 BRA `(.L_x_116) ;  /* 0xfffffffc00f08947 */ /* 0x002fea000383ffff */
[----:B------:R-:W-:Y:S05]  /*6f80*/  BRA `(.L_x_142) ;  /* 0xfffffff400387947 */ /* 0x000fea000383ffff */
.L_x_117:
[----:B0-----:R0:W1:Y:S02]  /*6f90*/  SYNCS.PHASECHK.TRANS64.TRYWAIT P0, [R9+URZ], R4 ;  /* 0x00000004090075a7 */ /* 0x001064000800017f */
[----:B-1----:R-:W-:Y:S05]  /*6fa0*/  @!P0 NANOSLEEP.SYNCS 0x989680 ;  /* 0x009896800000895d */ /* 0x002fea0003900000 */
[----:B------:R-:W1:Y:S02]  /*6fb0*/  @!P0 SYNCS.PHASECHK.TRANS64 P0, [R9+URZ], R4 ;  /* 0x00000004090085a7 */ /* 0x000e64000800007f */
[----:B-1----:R-:W-:Y:S05]  /*6fc0*/  @!P0 BRA `(.L_x_117) ;  /* 0xfffffffc00f08947 */ /* 0x002fea000383ffff */
[----:B------:R-:W-:Y:S05]  /*6fd0*/  BRA `(.L_x_143) ;  /* 0xfffffff400487947 */ /* 0x000fea000383ffff */
.L_x_118:
[----:B0-----:R0:W1:Y:S02]  /*6fe0*/  SYNCS.PHASECHK.TRANS64.TRYWAIT P0, [R6+URZ], R5 ;  /* 0x00000005060075a7 */ /* 0x001064000800017f */
[----:B-1----:R-:W-:Y:S05]  /*6ff0*/  @!P0 NANOSLEEP.SYNCS 0x989680 ;  /* 0x009896800000895d */ /* 0x002fea0003900000 */
[----:B------:R-:W1:Y:S02]  /*7000*/  @!P0 SYNCS.PHASECHK.TRANS64 P0, [R6+URZ], R5 ;  /* 0x00000005060085a7 */ /* 0x000e64000800007f */
[----:B-1----:R-:W-:Y:S05]  /*7010*/  @!P0 BRA `(.L_x_118) ;  /* 0xfffffffc00f08947 */ /* 0x002fea000383ffff */
[----:B------:R-:W-:Y:S05]  /*7020*/  BRA `(.L_x_144) ;  /* 0xfffffff400587947 */ /* 0x000fea000383ffff */
.L_x_119:
[----:B0-----:R0:W1:Y:S02]  /*7030*/  SYNCS.PHASECHK.TRANS64.TRYWAIT P0, [R9+URZ], R4 ;  /* 0x00000004090075a7 */ /* 0x001064000800017f */
[----:B-1----:R-:W-:Y:S05]  /*7040*/  @!P0 NANOSLEEP.SYNCS 0x989680 ;  /* 0x009896800000895d */ /* 0x002fea0003900000 */
[----:B------:R-:W1:Y:S02]  /*7050*/  @!P0 SYNCS.PHASECHK.TRANS64 P0, [R9+URZ], R4 ;  /* 0x00000004090085a7 */ /* 0x000e64000800007f */
[----:B-1----:R-:W-:Y:S05]  /*7060*/  @!P0 BRA `(.L_x_119) ;  /* 0xfffffffc00f08947 */ /* 0x002fea000383ffff */
[----:B------:R-:W-:Y:S05]  /*7070*/  BRA `(.L_x_145) ;  /* 0xfffffff400687947 */ /* 0x000fea000383ffff */
.L_x_120:
[----:B0-----:R0:W1:Y:S02]  /*7080*/  SYNCS.PHASECHK.TRANS64.TRYWAIT P0, [R6+URZ], R5 ;  /* 0x00000005060075a7 */ /* 0x001064000800017f */
[----:B-1----:R-:W-:Y:S05]  /*7090*/  @!P0 NANOSLEEP.SYNCS 0x989680 ;  /* 0x009896800000895d */ /* 0x002fea0003900000 */
[----:B------:R-:W1:Y:S02]  /*70a0*/  @!P0 SYNCS.PHASECHK.TRANS64 P0, [R6+URZ], R5 ;  /* 0x00000005060085a7 */ /* 0x000e64000800007f */
[----:B-1----:R-:W-:Y:S05]  /*70b0*/  @!P0 BRA `(.L_x_120) ;  /* 0xfffffffc00f08947 */ /* 0x002fea000383ffff */
[----:B------:R-:W-:Y:S05]  /*70c0*/  BRA `(.L_x_146) ;  /* 0xfffffff400787947 */ /* 0x000fea000383ffff */
.L_x_121:
[----:B0-----:R0:W1:Y:S02]  /*70d0*/  SYNCS.PHASECHK.TRANS64.TRYWAIT P0, [R9+URZ], R4 ;  /* 0x00000004090075a7 */ /* 0x001064000800017f */
[----:B-1----:R-:W-:Y:S05]  /*70e0*/  @!P0 NANOSLEEP.SYNCS 0x989680 ;  /* 0x009896800000895d */ /* 0x002fea0003900000 */
[----:B------:R-:W1:Y:S02]  /*70f0*/  @!P0 SYNCS.PHASECHK.TRANS64 P0, [R9+URZ], R4 ;  /* 0x00000004090085a7 */ /* 0x000e64000800007f */
[----:B-1----:R-:W-:Y:S05]  /*7100*/  @!P0 BRA `(.L_x_121) ;  /* 0xfffffffc00f08947 */ /* 0x002fea000383ffff */
[----:B------:R-:W-:Y:S05]  /*7110*/  BRA `(.L_x_147) ;  /* 0xfffffff400887947 */ /* 0x000fea000383ffff */
.L_x_122:
[----:B0-----:R0:W1:Y:S02]  /*7120*/  SYNCS.PHASECHK.TRANS64.TRYWAIT P0, [R6+URZ], R5 ;  /* 0x00000005060075a7 */ /* 0x001064000800017f */
[----:B-1----:R-:W-:Y:S05]  /*7130*/  @!P0 NANOSLEEP.SYNCS 0x989680 ;  /* 0x009896800000895d */ /* 0x002fea0003900000 */
[----:B------:R-:W1:Y:S02]  /*7140*/  @!P0 SYNCS.PHASECHK.TRANS64 P0, [R6+URZ], R5 ;  /* 0x00000005060085a7 */ /* 0x000e64000800007f */
[----:B-1----:R-:W-:Y:S05]  /*7150*/  @!P0 BRA `(.L_x_122) ;  /* 0xfffffffc00f08947 */ /* 0x002fea000383ffff */
[----:B------:R-:W-:Y:S05]  /*7160*/  BRA `(.L_x_148) ;  /* 0xfffffff400987947 */ /* 0x000fea000383ffff */
.L_x_123:
[----:B0-----:R0:W1:Y:S02]  /*7170*/  SYNCS.PHASECHK.TRANS64.TRYWAIT P0, [R9+URZ], R4 ;  /* 0x00000004090075a7 */ /* 0x001064000800017f */
[----:B-1----:R-:W-:Y:S05]  /*7180*/  @!P0 NANOSLEEP.SYNCS 0x989680 ;  /* 0x009896800000895d */ /* 0x002fea0003900000 */
[----:B------:R-:W1:Y:S02]  /*7190*/  @!P0 SYNCS.PHASECHK.TRANS64 P0, [R9+URZ], R4 ;  /* 0x00000004090085a7 */ /* 0x000e64000800007f */
[----:B-1----:R-:W-:Y:S05]  /*71a0*/  @!P0 BRA `(.L_x_123) ;  /* 0xfffffffc00f08947 */ /* 0x002fea000383ffff */
[----:B------:R-:W-:Y:S05]  /*71b0*/  BRA `(.L_x_149) ;  /* 0xfffffff400a87947 */ /* 0x000fea000383ffff */
.L_x_124:
[----:B0-----:R0:W1:Y:S02]  /*71c0*/  SYNCS.PHASECHK.TRANS64.TRYWAIT P0, [R6+URZ], R5 ;  /* 0x00000005060075a7 */ /* 0x001064000800017f */
[----:B-1----:R-:W-:Y:S05]  /*71d0*/  @!P0 NANOSLEEP.SYNCS 0x989680 ;  /* 0x009896800000895d */ /* 0x002fea0003900000 */
[----:B------:R-:W1:Y:S02]  /*71e0*/  @!P0 SYNCS.PHASECHK.TRANS64 P0, [R6+URZ], R5 ;  /* 0x00000005060085a7 */ /* 0x000e64000800007f */
[----:B-1----:R-:W-:Y:S05]  /*71f0*/  @!P0 BRA `(.L_x_124) ;  /* 0xfffffffc00f08947 */ /* 0x002fea000383ffff */
[----:B------:R-:W-:Y:S05]  /*7200*/  BRA `(.L_x_150) ;  /* 0xfffffff400b87947 */ /* 0x000fea000383ffff */
.L_x_125:
[----:B0-----:R0:W1:Y:S02]  /*7210*/  SYNCS.PHASECHK.TRANS64.TRYWAIT P0, [R9+URZ], R4 ;  /* 0x00000004090075a7 */ /* 0x001064000800017f */
[----:B-1----:R-:W-:Y:S05]  /*7220*/  @!P0 NANOSLEEP.SYNCS 0x989680 ;  /* 0x009896800000895d */ /* 0x002fea0003900000 */
[----:B------:R-:W1:Y:S02]  /*7230*/  @!P0 SYNCS.PHASECHK.TRANS64 P0, [R9+URZ], R4 ;  /* 0x00000004090085a7 */ /* 0x000e64000800007f */
[----:B-1----:R-:W-:Y:S05]  /*7240*/  @!P0 BRA `(.L_x_125) ;  /* 0xfffffffc00f08947 */ /* 0x002fea000383ffff */
[----:B------:R-:W-:Y:S05]  /*7250*/  BRA `(.L_x_151) ;  /* 0xfffffff400c87947 */ /* 0x000fea000383ffff */
.L_x_126:
[----:B0-----:R0:W1:Y:S02]  /*7260*/  SYNCS.PHASECHK.TRANS64.TRYWAIT P0, [R6+URZ], R5 ;  /* 0x00000005060075a7 */ /* 0x001064000800017f */
[----:B-1----:R-:W-:Y:S05]  /*7270*/  @!P0 NANOSLEEP.SYNCS 0x989680 ;  /* 0x009896800000895d */ /* 0x002fea0003900000 */
[----:B------:R-:W1:Y:S02]  /*7280*/  @!P0 SYNCS.PHASECHK.TRANS64 P0, [R6+URZ], R5 ;  /* 0x00000005060085a7 */ /* 0x000e64000800007f */
[----:B-1----:R-:W-:Y:S05]  /*7290*/  @!P0 BRA `(.L_x_126) ;  /* 0xfffffffc00f08947 */ /* 0x002fea000383ffff */
[----:B------:R-:W-:Y:S05]  /*72a0*/  BRA `(.L_x_152) ;  /* 0xfffffff400d87947 */ /* 0x000fea000383ffff */
.L_x_127:
[----:B0-----:R0:W1:Y:S02]  /*72b0*/  SYNCS.PHASECHK.TRANS64.TRYWAIT P0, [R9+URZ], R4 ;  /* 0x00000004090075a7 */ /* 0x001064000800017f */
[----:B-1----:R-:W-:Y:S05]  /*72c0*/  @!P0 NANOSLEEP.SYNCS 0x989680 ;  /* 0x009896800000895d */ /* 0x002fea0003900000 */
[----:B------:R-:W1:Y:S02]  /*72d0*/  @!P0 SYNCS.PHASECHK.TRANS64 P0, [R9+URZ], R4 ;  /* 0x00000004090085a7 */ /* 0x000e64000800007f */
[----:B-1----:R-:W-:Y:S05]  /*72e0*/  @!P0 BRA `(.L_x_127) ;  /* 0xfffffffc00f08947 */ /* 0x002fea000383ffff */
[----:B------:R-:W-:Y:S05]  /*72f0*/  BRA `(.L_x_153) ;  /* 0xfffffff400e87947 */ /* 0x000fea000383ffff */
.L_x_128:
[----:B0-----:R0:W1:Y:S02]  /*7300*/  SYNCS.PHASECHK.TRANS64.TRYWAIT P0, [R8+URZ], R5 ;  /* 0x00000005080075a7 */ /* 0x001064000800017f */
[----:B-1----:R-:W-:Y:S05]  /*7310*/  @!P0 NANOSLEEP.SYNCS 0x989680 ;  /* 0x009896800000895d */ /* 0x002fea0003900000 */
[----:B------:R-:W1:Y:S02]  /*7320*/  @!P0 SYNCS.PHASECHK.TRANS64 P0, [R8+URZ], R5 ;  /* 0x00000005080085a7 */ /* 0x000e64000800007f */
[----:B-1----:R-:W-:Y:S05]  /*7330*/  @!P0 BRA `(.L_x_128) ;  /* 0xfffffffc00f08947 */ /* 0x002fea000383ffff */
[----:B------:R-:W-:Y:S05]  /*7340*/  BRA `(.L_x_154) ;  /* 0xfffffff400f87947 */ /* 0x000fea000383ffff */
.L_x_129:
[----:B-1----:R1:W2:Y:S02]  /*7350*/  SYNCS.PHASECHK.TRANS64.TRYWAIT P0, [R11+URZ], R6 ;  /* 0x000000060b0075a7 */ /* 0x0022a4000800017f */
[----:B--2---:R-:W-:Y:S05]  /*7360*/  @!P0 NANOSLEEP.SYNCS 0x989680 ;  /* 0x009896800000895d */ /* 0x004fea0003900000 */
[----:B------:R-:W2:Y:S02]  /*7370*/  @!P0 SYNCS.PHASECHK.TRANS64 P0, [R11+URZ], R6 ;  /* 0x000000060b0085a7 */ /* 0x000ea4000800007f */
[----:B--2---:R-:W-:Y:S05]  /*7380*/  @!P0 BRA `(.L_x_129) ;  /* 0xfffffffc00f08947 */ /* 0x004fea000383ffff */
[----:B------:R-:W-:Y:S05]  /*7390*/  BRA `(.L_x_155) ;  /* 0xfffffff800007947 */ /* 0x000fea000383ffff */
.L_x_156:
[----:B------:R-:W-:-:S00]  /*73a0*/  BRA `(.L_x_156) ;  /* 0xfffffffc00fc7947 */ /* 0x000fc0000383ffff */
[----:B------:R-:W-:-:S00]  /*73b0*/  NOP ;  /* 0x0000000000007918 */ /* 0x000fc00000000000 */
        /* <DEDUP_REMOVED lines=12> */
.L_x_157:


//--------------------- .nv.shared._ZN7cutlass13device_kernelINS_4gemm6kernel13GemmUniversalIN4cute5tupleIJiiiiEEENS1_10collective13CollectiveMmaINS1_43MainloopSm90TmaGmmaWarpSpecializedSparseFP8ILi17ENS5_IJNS4_1CILi1EEENSA_ILi2EEESB_EEENS1_32KernelTmaWarpSpecializedPingpongEEENS5_IJNSA_ILi64EEESG_NSA_ILi128EEEEEENS_12float_e4m3_tENS5_IJNS4_6LayoutINS5_IJiNS5_IJSC_iEEEiEEENS5_IJlNS5_IJSB_SC_EEElEEEEENSK_INS5_IJNS5_IJSG_iEEENS5_IJSH_iEEEiEEENS5_IJNS5_IJSH_NSA_ILi8192EEEEEENS5_IJSB_lEEElEEEEEEEESJ_NS5_IJlSB_lEEENS4_8TiledMMAINS4_8MMA_AtomIJNS4_4SM904GMMA6SPARSE31GMMA_64x64x64_F32E4M3E4M3_SS_TNILNS13_7ScaleInE1ELS16_1ELNS13_9SparseSelE0EEEEEENSK_INS5_IJSB_SB_SB_EEENS5_IJNSA_ILi0EEES1B_S1B_EEEEENS5_IJNS4_10UnderscoreES1E_S1E_EEEEENS4_23SM90_TMA_LOAD_MULTICASTENS4_14ComposedLayoutINS4_7SwizzleILi2ELi4ELi3EEENS4_25smem_sparse_ptr_flag_bitsILi2ELi8EEENSK_INS5_IJNS5_IJSB_NSA_ILi8EEEEEENS5_IJSC_SG_EEEEEENS5_IJNS5_IJS1B_SH_EEESN_EEEEEEEvNS4_8identityENS4_13SM90_TMA_LOADENS1I_INS1J_ILi3ELi4ELi3EEENS4_18smem_ptr_flag_bitsILi8EEENSK_INS5_IJS1N_SH_EEENS5_IJSH_SB_EEEEEEEvS1V_EENS_8epilogue10collective6detail29Sm90TmaWarpSpecializedAdapterINS26_15DefaultEpilogueIfNS5_IJSB_llEEES2A_NS25_6thread17LinearCombinationIfLi1EffLNS2B_9ScaleType4KindE0ELNS_15FloatRoundStyleE2EfEENS1_15EpilogueDefaultEEEEEvvEEEEvNT_6ParamsE --------------------------
	.section	.nv.shared._ZN7cutlass13device_kernelINS_4gemm6kernel13GemmUniversalIN4cute5tupleIJiiiiEEENS1_10collective13CollectiveMmaINS1_43MainloopSm90TmaGmmaWarpSpecializedSparseFP8ILi17ENS5_IJNS4_1CILi1EEENSA_ILi2EEESB_EEENS1_32KernelTmaWarpSpecializedPingpongEEENS5_IJNSA_ILi64EEESG_NSA_ILi128EEEEEENS_12float_e4m3_tENS5_IJNS4_6LayoutINS5_IJiNS5_IJSC_iEEEiEEENS5_IJlNS5_IJSB_SC_EEElEEEEENSK_INS5_IJNS5_IJSG_iEEENS5_IJSH_iEEEiEEENS5_IJNS5_IJSH_NSA_ILi8192EEEEEENS5_IJSB_lEEElEEEEEEEESJ_NS5_IJlSB_lEEENS4_8TiledMMAINS4_8MMA_AtomIJNS4_4SM904GMMA6SPARSE31GMMA_64x64x64_F32E4M3E4M3_SS_TNILNS13_7ScaleInE1ELS16_1ELNS13_9SparseSelE0EEEEEENSK_INS5_IJSB_SB_SB_EEENS5_IJNSA_ILi0EEES1B_S1B_EEEEENS5_IJNS4_10UnderscoreES1E_S1E_EEEEENS4_23SM90_TMA_LOAD_MULTICASTENS4_14ComposedLayoutINS4_7SwizzleILi2ELi4ELi3EEENS4_25smem_sparse_ptr_flag_bitsILi2ELi8EEENSK_INS5_IJNS5_IJSB_NSA_ILi8EEEEEENS5_IJSC_SG_EEEEEENS5_IJNS5_IJS1B_SH_EEESN_EEEEEEEvNS4_8identityENS4_13SM90_TMA_LOADENS1I_INS1J_ILi3ELi4ELi3EEENS4_18smem_ptr_flag_bitsILi8EEENSK_INS5_IJS1N_SH_EEENS5_IJSH_SB_EEEEEEEvS1V_EENS_8epilogue10collective6detail29Sm90TmaWarpSpecializedAdapterINS26_15DefaultEpilogueIfNS5_IJSB_llEEES2A_NS25_6thread17LinearCombinationIfLi1EffLNS2B_9ScaleType4KindE0ELNS_15FloatRoundStyleE2EfEENS1_15EpilogueDefaultEEEEEvvEEEEvNT_6ParamsE,"aw",@nobits
	.sectionflags	@""
	.align	16
	.zero		1024


//--------------------- .nv.shared.reserved.0     --------------------------
	.section	.nv.shared.reserved.0,"aw",@nobits
	.weak		__nv_reservedSMEM_offset_0_alias
	.size		__nv_reservedSMEM_offset_0_alias, 0, 0
	.other		__nv_reservedSMEM_offset_0_alias,@"STO_CUDA_RESERVED_SHARED STV_DEFAULT"
__nv_reservedSMEM_offset_0_alias:
	.zero		0


//--------------------- .nv.global                --------------------------
	.section	.nv.global,"aw",@nobits
.nv.global:
	.type		_ZN39_INTERNAL_4c8293e2_4_k_cu_94b632b7_27834cute1_E,@object
	.size		_ZN39_INTERNAL_4c8293e2_4_k_cu_94b632b7_27834cute1_E,(_ZN39_INTERNAL_4c8293e2_4_k_cu_94b632b7_27834cuda3std3__45__cpo6cbeginE - _ZN39_INTERNAL_4c8293e2_4_k_cu_94b632b7_27834cute1_E)
_ZN39_INTERNAL_4c8293e2_4_k_cu_94b632b7_27834cute1_E:
	.zero		1
	.type		_ZN39_INTERNAL_4c8293e2_4_k_cu_94b632b7_27834cuda3std3__45__cpo6cbeginE,@object
	.size		_ZN39_INTERNAL_4c8293e2_4_k_cu_94b632b7_27834cuda3std3__45__cpo6cbeginE,(_ZN39_INTERNAL_4c8293e2_4_k_cu_94b632b7_27834cuda3std3__48in_placeE - _ZN39_INTERNAL_4c8293e2_4_k_cu_94b632b7_27834cuda3std3__45__cpo6cbeginE)
_ZN39_INTERNAL_4c8293e2_4_k_cu_94b632b7_27834cuda3std3__45__cpo6cbeginE:
	.zero		1
	.type		_ZN39_INTERNAL_4c8293e2_4_k_cu_94b632b7_27834cuda3std3__48in_placeE,@object
	.size		_ZN39_INTERNAL_4c8293e2_4_k_cu_94b632b7_27834cuda3std3__48in_placeE,(_ZN39_INTERNAL_4c8293e2_4_k_cu_94b632b7_27834cuda3std6ranges3__45__cpo9iter_moveE - _ZN39_INTERNAL_4c8293e2_4_k_cu_94b632b7_27834cuda3std3__48in_placeE)
_ZN39_INTERNAL_4c8293e2_4_k_cu_94b632b7_27834cuda3std3__48in_placeE:
	.zero		1
	.type		_ZN39_INTERNAL_4c8293e2_4_k_cu_94b632b7_27834cuda3std6ranges3__45__cpo9iter_moveE,@object
	.size		_ZN39_INTERNAL_4c8293e2_4_k_cu_94b632b7_27834cuda3std6ranges3__45__cpo9iter_moveE,(_ZN39_INTERNAL_4c8293e2_4_k_cu_94b632b7_27834cuda3std3__45__cpo5beginE - _ZN39_INTERNAL_4c8293e2_4_k_cu_94b632b7_27834cuda3std6ranges3__45__cpo9iter_moveE)
_ZN39_INTERNAL_4c8293e2_4_k_cu_94b632b7_27834cuda3std6ranges3__45__cpo9iter_moveE:
	.zero		1
	.type		_ZN39_INTERNAL_4c8293e2_4_k_cu_94b632b7_27834cuda3std3__45__cpo5beginE,@object
	.size		_ZN39_INTERNAL_4c8293e2_4_k_cu_94b632b7_27834cuda3std3__45__cpo5beginE,(_ZN39_INTERNAL_4c8293e2_4_k_cu_94b632b7_27834cuda3std3__441_GLOBAL__N__4c8293e2_4_k_cu_94b632b7_27836ignoreE - _ZN39_INTERNAL_4c8293e2_4_k_cu_94b632b7_27834cuda3std3__45__cpo5beginE)
_ZN39_INTERNAL_4c8293e2_4_k_cu_94b632b7_27834cuda3std3__45__cpo5beginE:
	.zero		1
	.type		_ZN39_INTERNAL_4c8293e2_4_k_cu_94b632b7_27834cuda3std3__441_GLOBAL__N__4c8293e2_4_k_cu_94b632b7_27836ignoreE,@object
	.size		_ZN39_INTERNAL_4c8293e2_4_k_cu_94b632b7_27834cuda3std3__441_GLOBAL__N__4c8293e2_4_k_cu_94b632b7_27836ignoreE,(_ZN39_INTERNAL_4c8293e2_4_k_cu_94b632b7_27834cute7productE - _ZN39_INTERNAL_4c8293e2_4_k_cu_94b632b7_27834cuda3std3__441_GLOBAL__N__4c8293e2_4_k_cu_94b632b7_27836ignoreE)
_ZN39_INTERNAL_4c8293e2_4_k_cu_94b632b7_27834cuda3std3__441_GLOBAL__N__4c8293e2_4_k_cu_94b632b7_27836ignoreE:
	.zero		1
	.type		_ZN39_INTERNAL_4c8293e2_4_k_cu_94b632b7_27834cute7productE,@object
	.size		_ZN39_INTERNAL_4c8293e2_4_k_cu_94b632b7_27834cute7productE,(_ZN39_INTERNAL_4c8293e2_4_k_cu_94b632b7_27834cuda3std3__45__cpo3endE - _ZN39_INTERNAL_4c8293e2_4_k_cu_94b632b7_27834cute7productE)
_ZN39_INTERNAL_4c8293e2_4_k_cu_94b632b7_27834cute7productE:
	.zero		1
	.type		_ZN39_INTERNAL_4c8293e2_4_k_cu_94b632b7_27834cuda3std3__45__cpo3endE,@object
	.size		_ZN39_INTERNAL_4c8293e2_4_k_cu_94b632b7_27834cuda3std3__45__cpo3endE,(_ZN39_INTERNAL_4c8293e2_4_k_cu_94b632b7_27834cuda3std3__419piecewise_constructE - _ZN39_INTERNAL_4c8293e2_4_k_cu_94b632b7_27834cuda3std3__45__cpo3endE)
_ZN39_INTERNAL_4c8293e2_4_k_cu_94b632b7_27834cuda3std3__45__cpo3endE:
	.zero		1
	.type		_ZN39_INTERNAL_4c8293e2_4_k_cu_94b632b7_27834cuda3std3__419piecewise_constructE,@object
	.size		_ZN39_INTERNAL_4c8293e2_4_k_cu_94b632b7_27834cuda3std3__419piecewise_constructE,(_ZN39_INTERNAL_4c8293e2_4_k_cu_94b632b7_27834cuda3std3__45__cpo4cendE - _ZN39_INTERNAL_4c8293e2_4_k_cu_94b632b7_27834cuda3std3__419piecewise_constructE)
_ZN39_INTERNAL_4c8293e2_4_k_cu_94b632b7_27834cuda3std3__419piecewise_constructE:
	.zero		1
	.type		_ZN39_INTERNAL_4c8293e2_4_k_cu_94b632b7_27834cuda3std3__45__cpo4cendE,@object
	.size		_ZN39_INTERNAL_4c8293e2_4_k_cu_94b632b7_27834cuda3std3__45__cpo4cendE,(_ZN39_INTERNAL_4c8293e2_4_k_cu_94b632b7_27834cuda3std6ranges3__45__cpo4swapE - _ZN39_INTERNAL_4c8293e2_4_k_cu_94b632b7_27834cuda3std3__45__cpo4cendE)
_ZN39_INTERNAL_4c8293e2_4_k_cu_94b632b7_27834cuda3std3__45__cpo4cendE:
	.zero		1
	.type		_ZN39_INTERNAL_4c8293e2_4_k_cu_94b632b7_27834cuda3std6ranges3__45__cpo4swapE,@object
	.size		_ZN39_INTERNAL_4c8293e2_4_k_cu_94b632b7_27834cuda3std6ranges3__45__cpo4swapE,(.L_7 - _ZN39_INTERNAL_4c8293e2_4_k_cu_94b632b7_27834cuda3std6ranges3__45__cpo4swapE)
_ZN39_INTERNAL_4c8293e2_4_k_cu_94b632b7_27834cuda3std6ranges3__45__cpo4swapE:
	.zero		1
.L_7:


//--------------------- .nv.constant0._ZN7cutlass13device_kernelINS_4gemm6kernel13GemmUniversalIN4cute5tupleIJiiiiEEENS1_10collective13CollectiveMmaINS1_43MainloopSm90TmaGmmaWarpSpecializedSparseFP8ILi17ENS5_IJNS4_1CILi1EEENSA_ILi2EEESB_EEENS1_32KernelTmaWarpSpecializedPingpongEEENS5_IJNSA_ILi64EEESG_NSA_ILi128EEEEEENS_12float_e4m3_tENS5_IJNS4_6LayoutINS5_IJiNS5_IJSC_iEEEiEEENS5_IJlNS5_IJSB_SC_EEElEEEEENSK_INS5_IJNS5_IJSG_iEEENS5_IJSH_iEEEiEEENS5_IJNS5_IJSH_NSA_ILi8192EEEEEENS5_IJSB_lEEElEEEEEEEESJ_NS5_IJlSB_lEEENS4_8TiledMMAINS4_8MMA_AtomIJNS4_4SM904GMMA6SPARSE31GMMA_64x64x64_F32E4M3E4M3_SS_TNILNS13_7ScaleInE1ELS16_1ELNS13_9SparseSelE0EEEEEENSK_INS5_IJSB_SB_SB_EEENS5_IJNSA_ILi0EEES1B_S1B_EEEEENS5_IJNS4_10UnderscoreES1E_S1E_EEEEENS4_23SM90_TMA_LOAD_MULTICASTENS4_14ComposedLayoutINS4_7SwizzleILi2ELi4ELi3EEENS4_25smem_sparse_ptr_flag_bitsILi2ELi8EEENSK_INS5_IJNS5_IJSB_NSA_ILi8EEEEEENS5_IJSC_SG_EEEEEENS5_IJNS5_IJS1B_SH_EEESN_EEEEEEEvNS4_8identityENS4_13SM90_TMA_LOADENS1I_INS1J_ILi3ELi4ELi3EEENS4_18smem_ptr_flag_bitsILi8EEENSK_INS5_IJS1N_SH_EEENS5_IJSH_SB_EEEEEEEvS1V_EENS_8epilogue10collective6detail29Sm90TmaWarpSpecializedAdapterINS26_15DefaultEpilogueIfNS5_IJSB_llEEES2A_NS25_6thread17LinearCombinationIfLi1EffLNS2B_9ScaleType4KindE0ELNS_15FloatRoundStyleE2EfEENS1_15EpilogueDefaultEEEEEvvEEEEvNT_6ParamsE --------------------------
	.section	.nv.constant0._ZN7cutlass13device_kernelINS_4gemm6kernel13GemmUniversalIN4cute5tupleIJiiiiEEENS1_10collective13CollectiveMmaINS1_43MainloopSm90TmaGmmaWarpSpecializedSparseFP8ILi17ENS5_IJNS4_1CILi1EEENSA_ILi2EEESB_EEENS1_32KernelTmaWarpSpecializedPingpongEEENS5_IJNSA_ILi64EEESG_NSA_ILi128EEEEEENS_12float_e4m3_tENS5_IJNS4_6LayoutINS5_IJiNS5_IJSC_iEEEiEEENS5_IJlNS5_IJSB_SC_EEElEEEEENSK_INS5_IJNS5_IJSG_iEEENS5_IJSH_iEEEiEEENS5_IJNS5_IJSH_NSA_ILi8192EEEEEENS5_IJSB_lEEElEEEEEEEESJ_NS5_IJlSB_lEEENS4_8TiledMMAINS4_8MMA_AtomIJNS4_4SM904GMMA6SPARSE31GMMA_64x64x64_F32E4M3E4M3_SS_TNILNS13_7ScaleInE1ELS16_1ELNS13_9SparseSelE0EEEEEENSK_INS5_IJSB_SB_SB_EEENS5_IJNSA_ILi0EEES1B_S1B_EEEEENS5_IJNS4_10UnderscoreES1E_S1E_EEEEENS4_23SM90_TMA_LOAD_MULTICASTENS4_14ComposedLayoutINS4_7SwizzleILi2ELi4ELi3EEENS4_25smem_sparse_ptr_flag_bitsILi2ELi8EEENSK_INS5_IJNS5_IJSB_NSA_ILi8EEEEEENS5_IJSC_SG_EEEEEENS5_IJNS5_IJS1B_SH_EEESN_EEEEEEEvNS4_8identityENS4_13SM90_TMA_LOADENS1I_INS1J_ILi3ELi4ELi3EEENS4_18smem_ptr_flag_bitsILi8EEENSK_INS5_IJS1N_SH_EEENS5_IJSH_SB_EEEEEEEvS1V_EENS_8epilogue10collective6detail29Sm90TmaWarpSpecializedAdapterINS26_15DefaultEpilogueIfNS5_IJSB_llEEES2A_NS25_6thread17LinearCombinationIfLi1EffLNS2B_9ScaleType4KindE0ELNS_15FloatRoundStyleE2EfEENS1_15EpilogueDefaultEEEEEvvEEEEvNT_6ParamsE,"a",@progbits
	.sectionflags	@""
	.align	4
.nv.constant0._ZN7cutlass13device_kernelINS_4gemm6kernel13GemmUniversalIN4cute5tupleIJiiiiEEENS1_10collective13CollectiveMmaINS1_43MainloopSm90TmaGmmaWarpSpecializedSparseFP8ILi17ENS5_IJNS4_1CILi1EEENSA_ILi2EEESB_EEENS1_32KernelTmaWarpSpecializedPingpongEEENS5_IJNSA_ILi64EEESG_NSA_ILi128EEEEEENS_12float_e4m3_tENS5_IJNS4_6LayoutINS5_IJiNS5_IJSC_iEEEiEEENS5_IJlNS5_IJSB_SC_EEElEEEEENSK_INS5_IJNS5_IJSG_iEEENS5_IJSH_iEEEiEEENS5_IJNS5_IJSH_NSA_ILi8192EEEEEENS5_IJSB_lEEElEEEEEEEESJ_NS5_IJlSB_lEEENS4_8TiledMMAINS4_8MMA_AtomIJNS4_4SM904GMMA6SPARSE31GMMA_64x64x64_F32E4M3E4M3_SS_TNILNS13_7ScaleInE1ELS16_1ELNS13_9SparseSelE0EEEEEENSK_INS5_IJSB_SB_SB_EEENS5_IJNSA_ILi0EEES1B_S1B_EEEEENS5_IJNS4_10UnderscoreES1E_S1E_EEEEENS4_23SM90_TMA_LOAD_MULTICASTENS4_14ComposedLayoutINS4_7SwizzleILi2ELi4ELi3EEENS4_25smem_sparse_ptr_flag_bitsILi2ELi8EEENSK_INS5_IJNS5_IJSB_NSA_ILi8EEEEEENS5_IJSC_SG_EEEEEENS5_IJNS5_IJS1B_SH_EEESN_EEEEEEEvNS4_8identityENS4_13SM90_TMA_LOADENS1I_INS1J_ILi3ELi4ELi3EEENS4_18smem_ptr_flag_bitsILi8EEENSK_INS5_IJS1N_SH_EEENS5_IJSH_SB_EEEEEEEvS1V_EENS_8epilogue10collective6detail29Sm90TmaWarpSpecializedAdapterINS26_15DefaultEpilogueIfNS5_IJSB_llEEES2A_NS25_6thread17LinearCombinationIfLi1EffLNS2B_9ScaleType4KindE0ELNS_15FloatRoundStyleE2EfEENS1_15EpilogueDefaultEEEEEvvEEEEvNT_6ParamsE:
	.zero		1920


//--------------------- SYMBOLS --------------------------

	.type		.nv.reservedSmem.offset0,@object
	.size		.nv.reservedSmem.offset0,0x4
